//
// Generated by NVIDIA NVVM Compiler
//
// Compiler Build ID: CL-36424714
// Cuda compilation tools, release 13.0, V13.0.88
// Based on NVVM 20.0.0
//

.version 9.0
.target sm_100
.address_size 64

	// .globl	_Z19__kernel_conv_naivePfS_S_iiiiiiiiiiii
// _ZZ11matmul4convPfS_S_iiiE3Ads has been demoted
// _ZZ11matmul4convPfS_S_iiiE3Bds has been demoted

.visible .entry _Z19__kernel_conv_naivePfS_S_iiiiiiiiiiii(
	.param .u64 .ptr .align 1 _Z19__kernel_conv_naivePfS_S_iiiiiiiiiiii_param_0,
	.param .u64 .ptr .align 1 _Z19__kernel_conv_naivePfS_S_iiiiiiiiiiii_param_1,
	.param .u64 .ptr .align 1 _Z19__kernel_conv_naivePfS_S_iiiiiiiiiiii_param_2,
	.param .u32 _Z19__kernel_conv_naivePfS_S_iiiiiiiiiiii_param_3,
	.param .u32 _Z19__kernel_conv_naivePfS_S_iiiiiiiiiiii_param_4,
	.param .u32 _Z19__kernel_conv_naivePfS_S_iiiiiiiiiiii_param_5,
	.param .u32 _Z19__kernel_conv_naivePfS_S_iiiiiiiiiiii_param_6,
	.param .u32 _Z19__kernel_conv_naivePfS_S_iiiiiiiiiiii_param_7,
	.param .u32 _Z19__kernel_conv_naivePfS_S_iiiiiiiiiiii_param_8,
	.param .u32 _Z19__kernel_conv_naivePfS_S_iiiiiiiiiiii_param_9,
	.param .u32 _Z19__kernel_conv_naivePfS_S_iiiiiiiiiiii_param_10,
	.param .u32 _Z19__kernel_conv_naivePfS_S_iiiiiiiiiiii_param_11,
	.param .u32 _Z19__kernel_conv_naivePfS_S_iiiiiiiiiiii_param_12,
	.param .u32 _Z19__kernel_conv_naivePfS_S_iiiiiiiiiiii_param_13,
	.param .u32 _Z19__kernel_conv_naivePfS_S_iiiiiiiiiiii_param_14
)
{
	.reg .pred 	%p<38>;
	.reg .b32 	%r<97>;
	.reg .b32 	%f<53>;
	.reg .b64 	%rd<31>;

	ld.param.u64 	%rd8, [_Z19__kernel_conv_naivePfS_S_iiiiiiiiiiii_param_0];
	ld.param.u64 	%rd6, [_Z19__kernel_conv_naivePfS_S_iiiiiiiiiiii_param_1];
	ld.param.u32 	%r42, [_Z19__kernel_conv_naivePfS_S_iiiiiiiiiiii_param_3];
	ld.param.u32 	%r43, [_Z19__kernel_conv_naivePfS_S_iiiiiiiiiiii_param_4];
	ld.param.u32 	%r44, [_Z19__kernel_conv_naivePfS_S_iiiiiiiiiiii_param_5];
	ld.param.u32 	%r45, [_Z19__kernel_conv_naivePfS_S_iiiiiiiiiiii_param_6];
	ld.param.u32 	%r46, [_Z19__kernel_conv_naivePfS_S_iiiiiiiiiiii_param_7];
	ld.param.u32 	%r47, [_Z19__kernel_conv_naivePfS_S_iiiiiiiiiiii_param_8];
	ld.param.u32 	%r48, [_Z19__kernel_conv_naivePfS_S_iiiiiiiiiiii_param_9];
	ld.param.u32 	%r49, [_Z19__kernel_conv_naivePfS_S_iiiiiiiiiiii_param_10];
	ld.param.u32 	%r50, [_Z19__kernel_conv_naivePfS_S_iiiiiiiiiiii_param_11];
	ld.param.u32 	%r52, [_Z19__kernel_conv_naivePfS_S_iiiiiiiiiiii_param_12];
	ld.param.u32 	%r53, [_Z19__kernel_conv_naivePfS_S_iiiiiiiiiiii_param_13];
	ld.param.u32 	%r51, [_Z19__kernel_conv_naivePfS_S_iiiiiiiiiiii_param_14];
	cvta.to.global.u64 	%rd1, %rd8;
	cvta.to.global.u64 	%rd2, %rd6;
	mov.u32 	%r54, %ctaid.y;
	mov.u32 	%r55, %ntid.y;
	mov.u32 	%r56, %tid.y;
	mad.lo.s32 	%r1, %r54, %r55, %r56;
	mov.u32 	%r57, %ctaid.x;
	mov.u32 	%r58, %ntid.x;
	mov.u32 	%r59, %tid.x;
	mad.lo.s32 	%r60, %r57, %r58, %r59;
	div.s32 	%r2, %r60, %r51;
	mul.lo.s32 	%r62, %r2, %r51;
	sub.s32 	%r3, %r60, %r62;
	setp.ge.s32 	%p2, %r1, %r52;
	mul.lo.s32 	%r63, %r51, %r53;
	setp.ge.s32 	%p3, %r60, %r63;
	or.pred  	%p4, %p2, %p3;
	mov.f32 	%f44, 0f00000000;
	@%p4 bra 	$L__BB0_34;
	mul.lo.s32 	%r64, %r2, %r49;
	sub.s32 	%r5, %r64, %r47;
	mul.lo.s32 	%r6, %r3, %r50;
	sub.s32 	%r7, %r6, %r48;
	setp.lt.s32 	%p5, %r42, 1;
	@%p5 bra 	$L__BB0_33;
	min.s32 	%r65, %r45, %r46;
	setp.lt.s32 	%p6, %r65, 1;
	@%p6 bra 	$L__BB0_33;
	and.b32  	%r8, %r46, 3;
	and.b32  	%r9, %r46, 2147483644;
	add.s32 	%r10, %r7, 3;
	add.s32 	%r11, %r7, 1;
	add.s32 	%r12, %r7, 2;
	add.s64 	%rd3, %rd2, 8;
	mov.f32 	%f44, 0f00000000;
	mov.b32 	%r87, 0;
$L__BB0_4:
	mov.b32 	%r88, 0;
$L__BB0_5:
	setp.lt.u32 	%p7, %r46, 4;
	add.s32 	%r70, %r88, %r5;
	setp.lt.s32 	%p8, %r70, 0;
	setp.ge.s32 	%p9, %r70, %r43;
	or.pred  	%p1, %p8, %p9;
	mad.lo.s32 	%r71, %r42, %r1, %r87;
	mad.lo.s32 	%r72, %r71, %r45, %r88;
	mul.lo.s32 	%r15, %r72, %r46;
	mad.lo.s32 	%r73, %r87, %r43, %r70;
	mul.lo.s32 	%r16, %r73, %r44;
	mov.b32 	%r96, 0;
	@%p7 bra 	$L__BB0_20;
	and.b32  	%r74, %r46, 2147483644;
	neg.s32 	%r95, %r74;
	add.s32 	%r94, %r10, %r16;
	add.s32 	%r92, %r12, %r16;
	add.s32 	%r91, %r11, %r16;
	add.s32 	%r89, %r7, %r16;
	mov.u32 	%r90, %r15;
	mov.u32 	%r93, %r11;
$L__BB0_7:
	mul.wide.s32 	%rd9, %r90, 4;
	add.s64 	%rd4, %rd3, %rd9;
	@%p1 bra 	$L__BB0_10;
	add.s32 	%r75, %r93, -1;
	setp.lt.s32 	%p10, %r75, 0;
	setp.ge.s32 	%p11, %r75, %r44;
	or.pred  	%p12, %p10, %p11;
	@%p12 bra 	$L__BB0_10;
	ld.global.f32 	%f25, [%rd4+-8];
	mul.wide.s32 	%rd10, %r89, 4;
	add.s64 	%rd11, %rd1, %rd10;
	ld.global.f32 	%f26, [%rd11];
	fma.rn.f32 	%f44, %f25, %f26, %f44;
$L__BB0_10:
	@%p1 bra 	$L__BB0_13;
	setp.lt.s32 	%p13, %r93, 0;
	setp.ge.s32 	%p14, %r93, %r44;
	or.pred  	%p15, %p13, %p14;
	@%p15 bra 	$L__BB0_13;
	ld.global.f32 	%f27, [%rd4+-4];
	mul.wide.s32 	%rd12, %r91, 4;
	add.s64 	%rd13, %rd1, %rd12;
	ld.global.f32 	%f28, [%rd13];
	fma.rn.f32 	%f44, %f27, %f28, %f44;
$L__BB0_13:
	@%p1 bra 	$L__BB0_16;
	add.s32 	%r76, %r93, 1;
	setp.lt.s32 	%p16, %r76, 0;
	setp.ge.s32 	%p17, %r76, %r44;
	or.pred  	%p18, %p16, %p17;
	@%p18 bra 	$L__BB0_16;
	ld.global.f32 	%f29, [%rd4];
	mul.wide.s32 	%rd14, %r92, 4;
	add.s64 	%rd15, %rd1, %rd14;
	ld.global.f32 	%f30, [%rd15];
	fma.rn.f32 	%f44, %f29, %f30, %f44;
$L__BB0_16:
	@%p1 bra 	$L__BB0_19;
	add.s32 	%r77, %r93, 2;
	setp.lt.s32 	%p19, %r77, 0;
	setp.ge.s32 	%p20, %r77, %r44;
	or.pred  	%p21, %p19, %p20;
	@%p21 bra 	$L__BB0_19;
	ld.global.f32 	%f31, [%rd4+4];
	mul.wide.s32 	%rd16, %r94, 4;
	add.s64 	%rd17, %rd1, %rd16;
	ld.global.f32 	%f32, [%rd17];
	fma.rn.f32 	%f44, %f31, %f32, %f44;
$L__BB0_19:
	add.s32 	%r95, %r95, 4;
	add.s32 	%r94, %r94, 4;
	add.s32 	%r93, %r93, 4;
	add.s32 	%r92, %r92, 4;
	add.s32 	%r91, %r91, 4;
	add.s32 	%r90, %r90, 4;
	add.s32 	%r89, %r89, 4;
	setp.ne.s32 	%p22, %r95, 0;
	mov.u32 	%r96, %r9;
	@%p22 bra 	$L__BB0_7;
$L__BB0_20:
	setp.eq.s32 	%p23, %r8, 0;
	@%p23 bra 	$L__BB0_31;
	ld.param.u64 	%rd29, [_Z19__kernel_conv_naivePfS_S_iiiiiiiiiiii_param_1];
	add.s32 	%r78, %r96, %r15;
	cvta.to.global.u64 	%rd18, %rd29;
	mul.wide.s32 	%rd19, %r78, 4;
	add.s64 	%rd5, %rd18, %rd19;
	@%p1 bra 	$L__BB0_24;
	add.s32 	%r37, %r96, %r7;
	setp.lt.s32 	%p24, %r37, 0;
	setp.ge.s32 	%p25, %r37, %r44;
	or.pred  	%p26, %p24, %p25;
	@%p26 bra 	$L__BB0_24;
	ld.global.f32 	%f33, [%rd5];
	add.s32 	%r79, %r37, %r16;
	mul.wide.s32 	%rd20, %r79, 4;
	add.s64 	%rd21, %rd1, %rd20;
	ld.global.f32 	%f34, [%rd21];
	fma.rn.f32 	%f44, %f33, %f34, %f44;
$L__BB0_24:
	setp.eq.s32 	%p27, %r8, 1;
	@%p27 bra 	$L__BB0_31;
	@%p1 bra 	$L__BB0_28;
	add.s32 	%r80, %r96, %r7;
	add.s32 	%r38, %r80, 1;
	setp.lt.s32 	%p28, %r38, 0;
	setp.ge.s32 	%p29, %r38, %r44;
	or.pred  	%p30, %p28, %p29;
	@%p30 bra 	$L__BB0_28;
	ld.global.f32 	%f35, [%rd5+4];
	add.s32 	%r81, %r38, %r16;
	mul.wide.s32 	%rd22, %r81, 4;
	add.s64 	%rd23, %rd1, %rd22;
	ld.global.f32 	%f36, [%rd23];
	fma.rn.f32 	%f44, %f35, %f36, %f44;
$L__BB0_28:
	setp.eq.s32 	%p31, %r8, 2;
	or.pred  	%p32, %p31, %p1;
	@%p32 bra 	$L__BB0_31;
	add.s32 	%r82, %r96, %r7;
	add.s32 	%r39, %r82, 2;
	setp.lt.s32 	%p33, %r39, 0;
	setp.ge.s32 	%p34, %r39, %r44;
	or.pred  	%p35, %p33, %p34;
	@%p35 bra 	$L__BB0_31;
	ld.global.f32 	%f37, [%rd5+8];
	add.s32 	%r83, %r39, %r16;
	mul.wide.s32 	%rd24, %r83, 4;
	add.s64 	%rd25, %rd1, %rd24;
	ld.global.f32 	%f38, [%rd25];
	fma.rn.f32 	%f44, %f37, %f38, %f44;
$L__BB0_31:
	add.s32 	%r88, %r88, 1;
	setp.ne.s32 	%p36, %r88, %r45;
	@%p36 bra 	$L__BB0_5;
	add.s32 	%r87, %r87, 1;
	setp.ne.s32 	%p37, %r87, %r42;
	@%p37 bra 	$L__BB0_4;
$L__BB0_33:
	ld.param.u64 	%rd30, [_Z19__kernel_conv_naivePfS_S_iiiiiiiiiiii_param_2];
	mul.lo.s32 	%r84, %r63, %r1;
	mad.lo.s32 	%r85, %r2, %r51, %r84;
	add.s32 	%r86, %r85, %r3;
	cvta.to.global.u64 	%rd26, %rd30;
	mul.wide.s32 	%rd27, %r86, 4;
	add.s64 	%rd28, %rd26, %rd27;
	st.global.f32 	[%rd28], %f44;
$L__BB0_34:
	ret;

}
	// .globl	_Z6im2colPfS_iiiiiiiiiii
.visible .entry _Z6im2colPfS_iiiiiiiiiii(
	.param .u64 .ptr .align 1 _Z6im2colPfS_iiiiiiiiiii_param_0,
	.param .u64 .ptr .align 1 _Z6im2colPfS_iiiiiiiiiii_param_1,
	.param .u32 _Z6im2colPfS_iiiiiiiiiii_param_2,
	.param .u32 _Z6im2colPfS_iiiiiiiiiii_param_3,
	.param .u32 _Z6im2colPfS_iiiiiiiiiii_param_4,
	.param .u32 _Z6im2colPfS_iiiiiiiiiii_param_5,
	.param .u32 _Z6im2colPfS_iiiiiiiiiii_param_6,
	.param .u32 _Z6im2colPfS_iiiiiiiiiii_param_7,
	.param .u32 _Z6im2colPfS_iiiiiiiiiii_param_8,
	.param .u32 _Z6im2colPfS_iiiiiiiiiii_param_9,
	.param .u32 _Z6im2colPfS_iiiiiiiiiii_param_10,
	.param .u32 _Z6im2colPfS_iiiiiiiiiii_param_11,
	.param .u32 _Z6im2colPfS_iiiiiiiiiii_param_12
)
{
	.reg .pred 	%p<42>;
	.reg .b32 	%r<132>;
	.reg .b32 	%f<8>;
	.reg .b64 	%rd<47>;

	ld.param.u64 	%rd3, [_Z6im2colPfS_iiiiiiiiiii_param_0];
	ld.param.u64 	%rd4, [_Z6im2colPfS_iiiiiiiiiii_param_1];
	ld.param.u32 	%r62, [_Z6im2colPfS_iiiiiiiiiii_param_2];
	ld.param.u32 	%r63, [_Z6im2colPfS_iiiiiiiiiii_param_3];
	ld.param.u32 	%r72, [_Z6im2colPfS_iiiiiiiiiii_param_4];
	ld.param.u32 	%r64, [_Z6im2colPfS_iiiiiiiiiii_param_5];
	ld.param.u32 	%r65, [_Z6im2colPfS_iiiiiiiiiii_param_6];
	ld.param.u32 	%r66, [_Z6im2colPfS_iiiiiiiiiii_param_7];
	ld.param.u32 	%r67, [_Z6im2colPfS_iiiiiiiiiii_param_8];
	ld.param.u32 	%r68, [_Z6im2colPfS_iiiiiiiiiii_param_9];
	ld.param.u32 	%r69, [_Z6im2colPfS_iiiiiiiiiii_param_10];
	ld.param.u32 	%r70, [_Z6im2colPfS_iiiiiiiiiii_param_11];
	ld.param.u32 	%r71, [_Z6im2colPfS_iiiiiiiiiii_param_12];
	cvta.to.global.u64 	%rd1, %rd3;
	cvta.to.global.u64 	%rd2, %rd4;
	mov.u32 	%r73, %ctaid.x;
	mov.u32 	%r74, %ntid.x;
	mov.u32 	%r75, %tid.x;
	mad.lo.s32 	%r1, %r73, %r74, %r75;
	mul.lo.s32 	%r2, %r64, %r72;
	setp.ge.s32 	%p2, %r1, %r2;
	@%p2 bra 	$L__BB1_42;
	div.s32 	%r76, %r1, %r64;
	mul.lo.s32 	%r77, %r76, %r68;
	sub.s32 	%r3, %r77, %r70;
	mul.lo.s32 	%r78, %r76, %r64;
	sub.s32 	%r79, %r1, %r78;
	mul.lo.s32 	%r4, %r79, %r69;
	sub.s32 	%r5, %r4, %r71;
	setp.lt.s32 	%p3, %r65, 1;
	@%p3 bra 	$L__BB1_42;
	min.s32 	%r80, %r66, %r67;
	setp.lt.s32 	%p4, %r80, 1;
	@%p4 bra 	$L__BB1_42;
	and.b32  	%r6, %r67, 3;
	and.b32  	%r7, %r67, 2147483644;
	add.s32 	%r8, %r5, 3;
	add.s32 	%r9, %r5, 2;
	add.s32 	%r10, %r5, 1;
	neg.s32 	%r11, %r7;
	shl.b32 	%r12, %r2, 2;
	mov.b32 	%r113, 0;
	mov.u32 	%r131, %r113;
$L__BB1_4:
	mul.lo.s32 	%r15, %r113, %r62;
	mov.b32 	%r115, 0;
$L__BB1_5:
	setp.lt.u32 	%p5, %r67, 4;
	add.s32 	%r86, %r115, %r3;
	setp.gt.s32 	%p6, %r86, -1;
	setp.lt.s32 	%p7, %r86, %r62;
	and.pred  	%p1, %p6, %p7;
	add.s32 	%r87, %r86, %r15;
	mul.lo.s32 	%r18, %r87, %r63;
	mov.b32 	%r129, 0;
	@%p5 bra 	$L__BB1_24;
	add.s32 	%r126, %r5, 1;
	add.s32 	%r125, %r8, %r18;
	add.s32 	%r124, %r9, %r18;
	add.s32 	%r123, %r10, %r18;
	add.s32 	%r121, %r5, %r18;
	add.s32 	%r88, %r131, 3;
	mad.lo.s32 	%r120, %r2, %r88, %r1;
	add.s32 	%r89, %r131, 2;
	mad.lo.s32 	%r119, %r2, %r89, %r1;
	mul.lo.s32 	%r90, %r2, %r131;
	add.s32 	%r91, %r90, %r2;
	add.s32 	%r118, %r1, %r91;
	add.s32 	%r117, %r1, %r90;
	not.pred 	%p8, %p1;
	mov.u32 	%r122, %r11;
$L__BB1_7:
	@%p8 bra 	$L__BB1_9;
	add.s32 	%r92, %r126, -1;
	setp.gt.s32 	%p9, %r92, -1;
	setp.lt.s32 	%p10, %r92, %r63;
	and.pred  	%p11, %p9, %p10;
	@%p11 bra 	$L__BB1_10;
$L__BB1_9:
	mul.wide.s32 	%rd5, %r117, 4;
	add.s64 	%rd6, %rd2, %rd5;
	mov.b32 	%r93, 0;
	st.global.u32 	[%rd6], %r93;
	bra.uni 	$L__BB1_11;
$L__BB1_10:
	mul.wide.s32 	%rd7, %r121, 4;
	add.s64 	%rd8, %rd1, %rd7;
	ld.global.f32 	%f1, [%rd8];
	mul.wide.s32 	%rd9, %r117, 4;
	add.s64 	%rd10, %rd2, %rd9;
	st.global.f32 	[%rd10], %f1;
$L__BB1_11:
	@%p8 bra 	$L__BB1_13;
	setp.gt.s32 	%p13, %r126, -1;
	setp.lt.s32 	%p14, %r126, %r63;
	and.pred  	%p15, %p13, %p14;
	@%p15 bra 	$L__BB1_14;
$L__BB1_13:
	mul.wide.s32 	%rd11, %r118, 4;
	add.s64 	%rd12, %rd2, %rd11;
	mov.b32 	%r94, 0;
	st.global.u32 	[%rd12], %r94;
	bra.uni 	$L__BB1_15;
$L__BB1_14:
	mul.wide.s32 	%rd13, %r123, 4;
	add.s64 	%rd14, %rd1, %rd13;
	ld.global.f32 	%f2, [%rd14];
	mul.wide.s32 	%rd15, %r118, 4;
	add.s64 	%rd16, %rd2, %rd15;
	st.global.f32 	[%rd16], %f2;
$L__BB1_15:
	@%p8 bra 	$L__BB1_17;
	add.s32 	%r95, %r126, 1;
	setp.gt.s32 	%p17, %r95, -1;
	setp.lt.s32 	%p18, %r95, %r63;
	and.pred  	%p19, %p17, %p18;
	@%p19 bra 	$L__BB1_18;
$L__BB1_17:
	mul.wide.s32 	%rd17, %r119, 4;
	add.s64 	%rd18, %rd2, %rd17;
	mov.b32 	%r96, 0;
	st.global.u32 	[%rd18], %r96;
	bra.uni 	$L__BB1_19;
$L__BB1_18:
	mul.wide.s32 	%rd19, %r124, 4;
	add.s64 	%rd20, %rd1, %rd19;
	ld.global.f32 	%f3, [%rd20];
	mul.wide.s32 	%rd21, %r119, 4;
	add.s64 	%rd22, %rd2, %rd21;
	st.global.f32 	[%rd22], %f3;
$L__BB1_19:
	@%p8 bra 	$L__BB1_21;
	add.s32 	%r97, %r126, 2;
	setp.gt.s32 	%p21, %r97, -1;
	setp.lt.s32 	%p22, %r97, %r63;
	and.pred  	%p23, %p21, %p22;
	@%p23 bra 	$L__BB1_22;
$L__BB1_21:
	mul.wide.s32 	%rd23, %r120, 4;
	add.s64 	%rd24, %rd2, %rd23;
	mov.b32 	%r98, 0;
	st.global.u32 	[%rd24], %r98;
	bra.uni 	$L__BB1_23;
$L__BB1_22:
	mul.wide.s32 	%rd25, %r125, 4;
	add.s64 	%rd26, %rd1, %rd25;
	ld.global.f32 	%f4, [%rd26];
	mul.wide.s32 	%rd27, %r120, 4;
	add.s64 	%rd28, %rd2, %rd27;
	st.global.f32 	[%rd28], %f4;
$L__BB1_23:
	add.s32 	%r131, %r131, 4;
	add.s32 	%r126, %r126, 4;
	add.s32 	%r125, %r125, 4;
	add.s32 	%r124, %r124, 4;
	add.s32 	%r123, %r123, 4;
	add.s32 	%r122, %r122, 4;
	add.s32 	%r121, %r121, 4;
	add.s32 	%r120, %r120, %r12;
	add.s32 	%r119, %r119, %r12;
	add.s32 	%r118, %r118, %r12;
	add.s32 	%r117, %r117, %r12;
	setp.ne.s32 	%p24, %r122, 0;
	mov.u32 	%r129, %r7;
	@%p24 bra 	$L__BB1_7;
$L__BB1_24:
	mov.u32 	%r52, %r131;
	setp.eq.s32 	%p25, %r6, 0;
	@%p25 bra 	$L__BB1_40;
	not.pred 	%p26, %p1;
	@%p26 bra 	$L__BB1_27;
	add.s32 	%r53, %r129, %r5;
	setp.gt.s32 	%p27, %r53, -1;
	setp.lt.s32 	%p28, %r53, %r63;
	and.pred  	%p29, %p27, %p28;
	@%p29 bra 	$L__BB1_28;
$L__BB1_27:
	mad.lo.s32 	%r99, %r2, %r52, %r1;
	mul.wide.s32 	%rd29, %r99, 4;
	add.s64 	%rd30, %rd2, %rd29;
	mov.b32 	%r100, 0;
	st.global.u32 	[%rd30], %r100;
	bra.uni 	$L__BB1_29;
$L__BB1_28:
	add.s32 	%r101, %r53, %r18;
	mul.wide.s32 	%rd31, %r101, 4;
	add.s64 	%rd32, %rd1, %rd31;
	ld.global.f32 	%f5, [%rd32];
	mad.lo.s32 	%r102, %r2, %r52, %r1;
	mul.wide.s32 	%rd33, %r102, 4;
	add.s64 	%rd34, %rd2, %rd33;
	st.global.f32 	[%rd34], %f5;
$L__BB1_29:
	setp.eq.s32 	%p30, %r6, 1;
	add.s32 	%r131, %r52, 1;
	@%p30 bra 	$L__BB1_40;
	@%p26 bra 	$L__BB1_32;
	add.s32 	%r103, %r5, %r129;
	add.s32 	%r55, %r103, 1;
	setp.gt.s32 	%p32, %r55, -1;
	setp.lt.s32 	%p33, %r55, %r63;
	and.pred  	%p34, %p32, %p33;
	@%p34 bra 	$L__BB1_33;
$L__BB1_32:
	mad.lo.s32 	%r104, %r2, %r131, %r1;
	mul.wide.s32 	%rd35, %r104, 4;
	add.s64 	%rd36, %rd2, %rd35;
	mov.b32 	%r105, 0;
	st.global.u32 	[%rd36], %r105;
	bra.uni 	$L__BB1_34;
$L__BB1_33:
	add.s32 	%r106, %r55, %r18;
	mul.wide.s32 	%rd37, %r106, 4;
	add.s64 	%rd38, %rd1, %rd37;
	ld.global.f32 	%f6, [%rd38];
	mad.lo.s32 	%r107, %r2, %r131, %r1;
	mul.wide.s32 	%rd39, %r107, 4;
	add.s64 	%rd40, %rd2, %rd39;
	st.global.f32 	[%rd40], %f6;
$L__BB1_34:
	setp.eq.s32 	%p35, %r6, 2;
	add.s32 	%r131, %r52, 2;
	@%p35 bra 	$L__BB1_40;
	@%p26 bra 	$L__BB1_37;
	add.s32 	%r108, %r5, %r129;
	add.s32 	%r57, %r108, 2;
	setp.gt.s32 	%p37, %r57, -1;
	setp.lt.s32 	%p38, %r57, %r63;
	and.pred  	%p39, %p37, %p38;
	@%p39 bra 	$L__BB1_38;
$L__BB1_37:
	mad.lo.s32 	%r109, %r2, %r131, %r1;
	mul.wide.s32 	%rd41, %r109, 4;
	add.s64 	%rd42, %rd2, %rd41;
	mov.b32 	%r110, 0;
	st.global.u32 	[%rd42], %r110;
	bra.uni 	$L__BB1_39;
$L__BB1_38:
	add.s32 	%r111, %r57, %r18;
	mul.wide.s32 	%rd43, %r111, 4;
	add.s64 	%rd44, %rd1, %rd43;
	ld.global.f32 	%f7, [%rd44];
	mad.lo.s32 	%r112, %r2, %r131, %r1;
	mul.wide.s32 	%rd45, %r112, 4;
	add.s64 	%rd46, %rd2, %rd45;
	st.global.f32 	[%rd46], %f7;
$L__BB1_39:
	add.s32 	%r131, %r52, 3;
$L__BB1_40:
	add.s32 	%r115, %r115, 1;
	setp.ne.s32 	%p40, %r115, %r66;
	@%p40 bra 	$L__BB1_5;
	add.s32 	%r113, %r113, 1;
	setp.ne.s32 	%p41, %r113, %r65;
	@%p41 bra 	$L__BB1_4;
$L__BB1_42:
	ret;

}
	// .globl	_Z11matmul4convPfS_S_iii
.visible .entry _Z11matmul4convPfS_S_iii(
	.param .u64 .ptr .align 1 _Z11matmul4convPfS_S_iii_param_0,
	.param .u64 .ptr .align 1 _Z11matmul4convPfS_S_iii_param_1,
	.param .u64 .ptr .align 1 _Z11matmul4convPfS_S_iii_param_2,
	.param .u32 _Z11matmul4convPfS_S_iii_param_3,
	.param .u32 _Z11matmul4convPfS_S_iii_param_4,
	.param .u32 _Z11matmul4convPfS_S_iii_param_5
)
{
	.reg .pred 	%p<8>;
	.reg .b32 	%r<45>;
	.reg .b32 	%f<111>;
	.reg .b64 	%rd<13>;
	// demoted variable
	.shared .align 4 .b8 _ZZ11matmul4convPfS_S_iiiE3Ads[4096];
	// demoted variable
	.shared .align 4 .b8 _ZZ11matmul4convPfS_S_iiiE3Bds[4096];
	ld.param.u64 	%rd4, [_Z11matmul4convPfS_S_iii_param_0];
	ld.param.u64 	%rd5, [_Z11matmul4convPfS_S_iii_param_1];
	ld.param.u64 	%rd6, [_Z11matmul4convPfS_S_iii_param_2];
	ld.param.u32 	%r24, [_Z11matmul4convPfS_S_iii_param_3];
	ld.param.u32 	%r25, [_Z11matmul4convPfS_S_iii_param_4];
	ld.param.u32 	%r26, [_Z11matmul4convPfS_S_iii_param_5];
	mov.u32 	%r27, %ctaid.x;
	mov.u32 	%r28, %ctaid.y;
	mov.u32 	%r40, %tid.x;
	mov.u32 	%r42, %tid.y;
	shl.b32 	%r29, %r28, 5;
	add.s32 	%r3, %r29, %r42;
	shl.b32 	%r4, %r27, 5;
	add.s32 	%r5, %r4, %r40;
	setp.lt.s32 	%p1, %r25, -31;
	mov.f32 	%f110, 0f00000000;
	@%p1 bra 	$L__BB2_7;
	shr.s32 	%r30, %r25, 31;
	shr.u32 	%r31, %r30, 27;
	add.s32 	%r32, %r25, %r31;
	shr.s32 	%r33, %r32, 5;
	neg.s32 	%r44, %r33;
	shl.b32 	%r34, %r42, 7;
	mov.u32 	%r35, _ZZ11matmul4convPfS_S_iiiE3Ads;
	add.s32 	%r6, %r35, %r34;
	shl.b32 	%r36, %r40, 2;
	add.s32 	%r7, %r6, %r36;
	mov.u32 	%r37, _ZZ11matmul4convPfS_S_iiiE3Bds;
	add.s32 	%r9, %r37, %r36;
	add.s32 	%r8, %r9, %r34;
	mad.lo.s32 	%r38, %r42, %r26, %r40;
	add.s32 	%r43, %r38, %r4;
	shl.b32 	%r12, %r26, 5;
	mad.lo.s32 	%r41, %r25, %r3, %r40;
	cvta.to.global.u64 	%rd1, %rd4;
	cvta.to.global.u64 	%rd2, %rd5;
	mov.f32 	%f110, 0f00000000;
$L__BB2_2:
	mul.wide.s32 	%rd7, %r41, 4;
	add.s64 	%rd3, %rd1, %rd7;
	setp.ge.s32 	%p2, %r40, %r25;
	mov.f32 	%f108, 0f00000000;
	@%p2 bra 	$L__BB2_4;
	ld.global.f32 	%f108, [%rd3];
$L__BB2_4:
	st.shared.f32 	[%r7], %f108;
	setp.ge.s32 	%p3, %r42, %r25;
	mov.f32 	%f109, 0f00000000;
	@%p3 bra 	$L__BB2_6;
	mul.wide.s32 	%rd8, %r43, 4;
	add.s64 	%rd9, %rd2, %rd8;
	ld.global.f32 	%f109, [%rd9];
$L__BB2_6:
	st.shared.f32 	[%r8], %f109;
	bar.sync 	0;
	ld.shared.f32 	%f12, [%r6];
	ld.shared.f32 	%f13, [%r9];
	fma.rn.f32 	%f14, %f12, %f13, %f110;
	ld.shared.f32 	%f15, [%r6+4];
	ld.shared.f32 	%f16, [%r9+128];
	fma.rn.f32 	%f17, %f15, %f16, %f14;
	ld.shared.f32 	%f18, [%r6+8];
	ld.shared.f32 	%f19, [%r9+256];
	fma.rn.f32 	%f20, %f18, %f19, %f17;
	ld.shared.f32 	%f21, [%r6+12];
	ld.shared.f32 	%f22, [%r9+384];
	fma.rn.f32 	%f23, %f21, %f22, %f20;
	ld.shared.f32 	%f24, [%r6+16];
	ld.shared.f32 	%f25, [%r9+512];
	fma.rn.f32 	%f26, %f24, %f25, %f23;
	ld.shared.f32 	%f27, [%r6+20];
	ld.shared.f32 	%f28, [%r9+640];
	fma.rn.f32 	%f29, %f27, %f28, %f26;
	ld.shared.f32 	%f30, [%r6+24];
	ld.shared.f32 	%f31, [%r9+768];
	fma.rn.f32 	%f32, %f30, %f31, %f29;
	ld.shared.f32 	%f33, [%r6+28];
	ld.shared.f32 	%f34, [%r9+896];
	fma.rn.f32 	%f35, %f33, %f34, %f32;
	ld.shared.f32 	%f36, [%r6+32];
	ld.shared.f32 	%f37, [%r9+1024];
	fma.rn.f32 	%f38, %f36, %f37, %f35;
	ld.shared.f32 	%f39, [%r6+36];
	ld.shared.f32 	%f40, [%r9+1152];
	fma.rn.f32 	%f41, %f39, %f40, %f38;
	ld.shared.f32 	%f42, [%r6+40];
	ld.shared.f32 	%f43, [%r9+1280];
	fma.rn.f32 	%f44, %f42, %f43, %f41;
	ld.shared.f32 	%f45, [%r6+44];
	ld.shared.f32 	%f46, [%r9+1408];
	fma.rn.f32 	%f47, %f45, %f46, %f44;
	ld.shared.f32 	%f48, [%r6+48];
	ld.shared.f32 	%f49, [%r9+1536];
	fma.rn.f32 	%f50, %f48, %f49, %f47;
	ld.shared.f32 	%f51, [%r6+52];
	ld.shared.f32 	%f52, [%r9+1664];
	fma.rn.f32 	%f53, %f51, %f52, %f50;
	ld.shared.f32 	%f54, [%r6+56];
	ld.shared.f32 	%f55, [%r9+1792];
	fma.rn.f32 	%f56, %f54, %f55, %f53;
	ld.shared.f32 	%f57, [%r6+60];
	ld.shared.f32 	%f58, [%r9+1920];
	fma.rn.f32 	%f59, %f57, %f58, %f56;
	ld.shared.f32 	%f60, [%r6+64];
	ld.shared.f32 	%f61, [%r9+2048];
	fma.rn.f32 	%f62, %f60, %f61, %f59;
	ld.shared.f32 	%f63, [%r6+68];
	ld.shared.f32 	%f64, [%r9+2176];
	fma.rn.f32 	%f65, %f63, %f64, %f62;
	ld.shared.f32 	%f66, [%r6+72];
	ld.shared.f32 	%f67, [%r9+2304];
	fma.rn.f32 	%f68, %f66, %f67, %f65;
	ld.shared.f32 	%f69, [%r6+76];
	ld.shared.f32 	%f70, [%r9+2432];
	fma.rn.f32 	%f71, %f69, %f70, %f68;
	ld.shared.f32 	%f72, [%r6+80];
	ld.shared.f32 	%f73, [%r9+2560];
	fma.rn.f32 	%f74, %f72, %f73, %f71;
	ld.shared.f32 	%f75, [%r6+84];
	ld.shared.f32 	%f76, [%r9+2688];
	fma.rn.f32 	%f77, %f75, %f76, %f74;
	ld.shared.f32 	%f78, [%r6+88];
	ld.shared.f32 	%f79, [%r9+2816];
	fma.rn.f32 	%f80, %f78, %f79, %f77;
	ld.shared.f32 	%f81, [%r6+92];
	ld.shared.f32 	%f82, [%r9+2944];
	fma.rn.f32 	%f83, %f81, %f82, %f80;
	ld.shared.f32 	%f84, [%r6+96];
	ld.shared.f32 	%f85, [%r9+3072];
	fma.rn.f32 	%f86, %f84, %f85, %f83;
	ld.shared.f32 	%f87, [%r6+100];
	ld.shared.f32 	%f88, [%r9+3200];
	fma.rn.f32 	%f89, %f87, %f88, %f86;
	ld.shared.f32 	%f90, [%r6+104];
	ld.shared.f32 	%f91, [%r9+3328];
	fma.rn.f32 	%f92, %f90, %f91, %f89;
	ld.shared.f32 	%f93, [%r6+108];
	ld.shared.f32 	%f94, [%r9+3456];
	fma.rn.f32 	%f95, %f93, %f94, %f92;
	ld.shared.f32 	%f96, [%r6+112];
	ld.shared.f32 	%f97, [%r9+3584];
	fma.rn.f32 	%f98, %f96, %f97, %f95;
	ld.shared.f32 	%f99, [%r6+116];
	ld.shared.f32 	%f100, [%r9+3712];
	fma.rn.f32 	%f101, %f99, %f100, %f98;
	ld.shared.f32 	%f102, [%r6+120];
	ld.shared.f32 	%f103, [%r9+3840];
	fma.rn.f32 	%f104, %f102, %f103, %f101;
	ld.shared.f32 	%f105, [%r6+124];
	ld.shared.f32 	%f106, [%r9+3968];
	fma.rn.f32 	%f110, %f105, %f106, %f104;
	bar.sync 	0;
	add.s32 	%r44, %r44, 1;
	add.s32 	%r43, %r43, %r12;
	add.s32 	%r42, %r42, 32;
	add.s32 	%r41, %r41, 32;
	add.s32 	%r40, %r40, 32;
	setp.ne.s32 	%p4, %r44, 1;
	@%p4 bra 	$L__BB2_2;
$L__BB2_7:
	setp.ge.s32 	%p5, %r3, %r24;
	setp.ge.s32 	%p6, %r5, %r26;
	or.pred  	%p7, %p5, %p6;
	@%p7 bra 	$L__BB2_9;
	mad.lo.s32 	%r39, %r26, %r3, %r5;
	cvta.to.global.u64 	%rd10, %rd6;
	mul.wide.u32 	%rd11, %r39, 4;
	add.s64 	%rd12, %rd10, %rd11;
	st.global.f32 	[%rd12], %f110;
$L__BB2_9:
	ret;

}


// ===== COMPILED SASS (sm_100) =====

	.target	sm_100

	.elftype	@"ET_EXEC"


//--------------------- .note.nv.tkinfo           --------------------------
	.section	.note.nv.tkinfo,"",@"SHT_NOTE"
	.sectionflags	@"SHF_NOTE_NV_TKINFO"
	.tkinfo
        /*0018*/ 	.word	0x00000002
        /*0030*/ 	.string	""
        /*0030*/ 	.string	"ptxas"
        /*0030*/ 	.string	"Cuda compilation tools, release 13.0, V13.0.88"
        /*0030*/ 	.string	"Build cuda_13.0.r13.0/compiler.36424714_0"
        /*0030*/ 	.string	"-arch sm_100 -m 64 "



//--------------------- .note.nv.cuinfo           --------------------------
	.section	.note.nv.cuinfo,"",@"SHT_NOTE"
	.sectionflags	@"SHF_NOTE_NV_CUINFO"
        /*0018*/ 	.short	0x0002
        /*001a*/ 	.short	0x0064
        /*001c*/ 	.short	0x0082
	.zero		2


//--------------------- .nv.info                  --------------------------
	.section	.nv.info,"",@"SHT_CUDA_INFO"
	.align	4


	//----- nvinfo : EIATTR_REGCOUNT
	.align		4
        /*0000*/ 	.byte	0x04, 0x2f
        /*0002*/ 	.short	(.L_1 - .L_0)
	.align		4
.L_0:
        /*0004*/ 	.word	index@(_Z19__kernel_conv_naivePfS_S_iiiiiiiiiiii)
        /*0008*/ 	.word	0x00000020


	//----- nvinfo : EIATTR_FRAME_SIZE
	.align		4
.L_1:
        /*000c*/ 	.byte	0x04, 0x11
        /*000e*/ 	.short	(.L_3 - .L_2)
	.align		4
.L_2:
        /*0010*/ 	.word	index@(_Z19__kernel_conv_naivePfS_S_iiiiiiiiiiii)
        /*0014*/ 	.word	0x00000000


	//----- nvinfo : EIATTR_REGCOUNT
	.align		4
.L_3:
        /*0018*/ 	.byte	0x04, 0x2f
        /*001a*/ 	.short	(.L_5 - .L_4)
	.align		4
.L_4:
        /*001c*/ 	.word	index@(_Z6im2colPfS_iiiiiiiiiii)
        /*0020*/ 	.word	0x00000020


	//----- nvinfo : EIATTR_FRAME_SIZE
	.align		4
.L_5:
        /*0024*/ 	.byte	0x04, 0x11
        /*0026*/ 	.short	(.L_7 - .L_6)
	.align		4
.L_6:
        /*0028*/ 	.word	index@(_Z6im2colPfS_iiiiiiiiiii)
        /*002c*/ 	.word	0x00000000


	//----- nvinfo : EIATTR_REGCOUNT
	.align		4
.L_7:
        /*0030*/ 	.byte	0x04, 0x2f
        /*0032*/ 	.short	(.L_9 - .L_8)
	.align		4
.L_8:
        /*0034*/ 	.word	index@(_Z11matmul4convPfS_S_iii)
        /*0038*/ 	.word	0x00000020


	//----- nvinfo : EIATTR_FRAME_SIZE
	.align		4
.L_9:
        /*003c*/ 	.byte	0x04, 0x11
        /*003e*/ 	.short	(.L_11 - .L_10)
	.align		4
.L_10:
        /*0040*/ 	.word	index@(_Z11matmul4convPfS_S_iii)
        /*0044*/ 	.word	0x00000000


	//----- nvinfo : EIATTR_MIN_STACK_SIZE
	.align		4
.L_11:
        /*0048*/ 	.byte	0x04, 0x12
        /*004a*/ 	.short	(.L_13 - .L_12)
	.align		4
.L_12:
        /*004c*/ 	.word	index@(_Z11matmul4convPfS_S_iii)
        /*0050*/ 	.word	0x00000000


	//----- nvinfo : EIATTR_MIN_STACK_SIZE
	.align		4
.L_13:
        /*0054*/ 	.byte	0x04, 0x12
        /*0056*/ 	.short	(.L_15 - .L_14)
	.align		4
.L_14:
        /*0058*/ 	.word	index@(_Z6im2colPfS_iiiiiiiiiii)
        /*005c*/ 	.word	0x00000000


	//----- nvinfo : EIATTR_MIN_STACK_SIZE
	.align		4
.L_15:
        /*0060*/ 	.byte	0x04, 0x12
        /*0062*/ 	.short	(.L_17 - .L_16)
	.align		4
.L_16:
        /*0064*/ 	.word	index@(_Z19__kernel_conv_naivePfS_S_iiiiiiiiiiii)
        /*0068*/ 	.word	0x00000000
.L_17:


//--------------------- .nv.compat                --------------------------
	.section	.nv.compat,"",@"SHT_CUDA_COMPAT_INFO"
	.align	4
        /*0000*/ 	.byte	0x02, 0x09, 0x00, 0x00, 0x02, 0x02, 0x01, 0x00, 0x02, 0x05, 0x05, 0x00, 0x03, 0x07, 0x01, 0x01
        /*0010*/ 	.byte	0x02, 0x03, 0x00, 0x00, 0x02, 0x06, 0x01, 0x00, 0x04, 0x0b, 0x08, 0x00, 0x09, 0x00, 0x00, 0x00
        /*0020*/ 	.byte	0x00, 0x00, 0x00, 0x00


//--------------------- .nv.info._Z11matmul4convPfS_S_iii --------------------------
	.section	.nv.info._Z11matmul4convPfS_S_iii,"",@"SHT_CUDA_INFO"
	.sectionflags	@""
	.align	4


	//----- nvinfo : EIATTR_CUDA_API_VERSION
	.align		4
        /*0000*/ 	.byte	0x04, 0x37
        /*0002*/ 	.short	(.L_19 - .L_18)
.L_18:
        /*0004*/ 	.word	0x00000082


	//----- nvinfo : EIATTR_KPARAM_INFO
	.align		4
.L_19:
        /*0008*/ 	.byte	0x04, 0x17
        /*000a*/ 	.short	(.L_21 - .L_20)
.L_20:
        /*000c*/ 	.word	0x00000000
        /*0010*/ 	.short	0x0005
        /*0012*/ 	.short	0x0020
        /*0014*/ 	.byte	0x00, 0xf0, 0x11, 0x00


	//----- nvinfo : EIATTR_KPARAM_INFO
	.align		4
.L_21:
        /*0018*/ 	.byte	0x04, 0x17
        /*001a*/ 	.short	(.L_23 - .L_22)
.L_22:
        /*001c*/ 	.word	0x00000000
        /*0020*/ 	.short	0x0004
        /*0022*/ 	.short	0x001c
        /*0024*/ 	.byte	0x00, 0xf0, 0x11, 0x00


	//----- nvinfo : EIATTR_KPARAM_INFO
	.align		4
.L_23:
        /*0028*/ 	.byte	0x04, 0x17
        /*002a*/ 	.short	(.L_25 - .L_24)
.L_24:
        /*002c*/ 	.word	0x00000000
        /*0030*/ 	.short	0x0003
        /*0032*/ 	.short	0x0018
        /*0034*/ 	.byte	0x00, 0xf0, 0x11, 0x00


	//----- nvinfo : EIATTR_KPARAM_INFO
	.align		4
.L_25:
        /*0038*/ 	.byte	0x04, 0x17
        /*003a*/ 	.short	(.L_27 - .L_26)
.L_26:
        /*003c*/ 	.word	0x00000000
        /*0040*/ 	.short	0x0002
        /*0042*/ 	.short	0x0010
        /*0044*/ 	.byte	0x00, 0xf5, 0x21, 0x00


	//----- nvinfo : EIATTR_KPARAM_INFO
	.align		4
.L_27:
        /*0048*/ 	.byte	0x04, 0x17
        /*004a*/ 	.short	(.L_29 - .L_28)
.L_28:
        /*004c*/ 	.word	0x00000000
        /*0050*/ 	.short	0x0001
        /*0052*/ 	.short	0x0008
        /*0054*/ 	.byte	0x00, 0xf5, 0x21, 0x00


	//----- nvinfo : EIATTR_KPARAM_INFO
	.align		4
.L_29:
        /*0058*/ 	.byte	0x04, 0x17
        /*005a*/ 	.short	(.L_31 - .L_30)
.L_30:
        /*005c*/ 	.word	0x00000000
        /*0060*/ 	.short	0x0000
        /*0062*/ 	.short	0x0000
        /*0064*/ 	.byte	0x00, 0xf5, 0x21, 0x00


	//----- nvinfo : EIATTR_SPARSE_MMA_MASK
	.align		4
.L_31:
        /*0068*/ 	.byte	0x03, 0x50
        /*006a*/ 	.short	0x0000


	//----- nvinfo : EIATTR_MAXREG_COUNT
	.align		4
        /*006c*/ 	.byte	0x03, 0x1b
        /*006e*/ 	.short	0x00ff


	//----- nvinfo : EIATTR_NUM_BARRIERS
	.align		4
        /*0070*/ 	.byte	0x02, 0x4c
        /*0072*/ 	.byte	0x01
	.zero		1


	//----- nvinfo : EIATTR_MERCURY_ISA_VERSION
	.align		4
        /*0074*/ 	.byte	0x03, 0x5f
        /*0076*/ 	.short	0x0101


	//----- nvinfo : EIATTR_VRC_CTA_INIT_COUNT
	.align		4
        /*0078*/ 	.byte	0x02, 0x4a
	.zero		1
	.zero		1


	//----- nvinfo : EIATTR_EXIT_INSTR_OFFSETS
	.align		4
        /*007c*/ 	.byte	0x04, 0x1c
        /*007e*/ 	.short	(.L_33 - .L_32)


	//   ....[0]....
.L_32:
        /*0080*/ 	.word	0x00000810


	//   ....[1]....
        /*0084*/ 	.word	0x00000860


	//----- nvinfo : EIATTR_CBANK_PARAM_SIZE
	.align		4
.L_33:
        /*0088*/ 	.byte	0x03, 0x19
        /*008a*/ 	.short	0x0024


	//----- nvinfo : EIATTR_PARAM_CBANK
	.align		4
        /*008c*/ 	.byte	0x04, 0x0a
        /*008e*/ 	.short	(.L_35 - .L_34)
	.align		4
.L_34:
        /*0090*/ 	.word	index@(.nv.constant0._Z11matmul4convPfS_S_iii)
        /*0094*/ 	.short	0x0380
        /*0096*/ 	.short	0x0024


	//----- nvinfo : EIATTR_SW_WAR
	.align		4
.L_35:
        /*0098*/ 	.byte	0x04, 0x36
        /*009a*/ 	.short	(.L_37 - .L_36)
.L_36:
        /*009c*/ 	.word	0x00000008
.L_37:


//--------------------- .nv.info._Z6im2colPfS_iiiiiiiiiii --------------------------
	.section	.nv.info._Z6im2colPfS_iiiiiiiiiii,"",@"SHT_CUDA_INFO"
	.sectionflags	@""
	.align	4


	//----- nvinfo : EIATTR_CUDA_API_VERSION
	.align		4
        /*0000*/ 	.byte	0x04, 0x37
        /*0002*/ 	.short	(.L_39 - .L_38)
.L_38:
        /*0004*/ 	.word	0x00000082


	//----- nvinfo : EIATTR_KPARAM_INFO
	.align		4
.L_39:
        /*0008*/ 	.byte	0x04, 0x17
        /*000a*/ 	.short	(.L_41 - .L_40)
.L_40:
        /*000c*/ 	.word	0x00000000
        /*0010*/ 	.short	0x000c
        /*0012*/ 	.short	0x0038
        /*0014*/ 	.byte	0x00, 0xf0, 0x11, 0x00


	//----- nvinfo : EIATTR_KPARAM_INFO
	.align		4
.L_41:
        /*0018*/ 	.byte	0x04, 0x17
        /*001a*/ 	.short	(.L_43 - .L_42)
.L_42:
        /*001c*/ 	.word	0x00000000
        /*0020*/ 	.short	0x000b
        /*0022*/ 	.short	0x0034
        /*0024*/ 	.byte	0x00, 0xf0, 0x11, 0x00


	//----- nvinfo : EIATTR_KPARAM_INFO
	.align		4
.L_43:
        /*0028*/ 	.byte	0x04, 0x17
        /*002a*/ 	.short	(.L_45 - .L_44)
.L_44:
        /*002c*/ 	.word	0x00000000
        /*0030*/ 	.short	0x000a
        /*0032*/ 	.short	0x0030
        /*0034*/ 	.byte	0x00, 0xf0, 0x11, 0x00


	//----- nvinfo : EIATTR_KPARAM_INFO
	.align		4
.L_45:
        /*0038*/ 	.byte	0x04, 0x17
        /*003a*/ 	.short	(.L_47 - .L_46)
.L_46:
        /*003c*/ 	.word	0x00000000
        /*0040*/ 	.short	0x0009
        /*0042*/ 	.short	0x002c
        /*0044*/ 	.byte	0x00, 0xf0, 0x11, 0x00


	//----- nvinfo : EIATTR_KPARAM_INFO
	.align		4
.L_47:
        /*0048*/ 	.byte	0x04, 0x17
        /*004a*/ 	.short	(.L_49 - .L_48)
.L_48:
        /*004c*/ 	.word	0x00000000
        /*0050*/ 	.short	0x0008
        /*0052*/ 	.short	0x0028
        /*0054*/ 	.byte	0x00, 0xf0, 0x11, 0x00


	//----- nvinfo : EIATTR_KPARAM_INFO
	.align		4
.L_49:
        /*0058*/ 	.byte	0x04, 0x17
        /*005a*/ 	.short	(.L_51 - .L_50)
.L_50:
        /*005c*/ 	.word	0x00000000
        /*0060*/ 	.short	0x0007
        /*0062*/ 	.short	0x0024
        /*0064*/ 	.byte	0x00, 0xf0, 0x11, 0x00


	//----- nvinfo : EIATTR_KPARAM_INFO
	.align		4
.L_51:
        /*0068*/ 	.byte	0x04, 0x17
        /*006a*/ 	.short	(.L_53 - .L_52)
.L_52:
        /*006c*/ 	.word	0x00000000
        /*0070*/ 	.short	0x0006
        /*0072*/ 	.short	0x0020
        /*0074*/ 	.byte	0x00, 0xf0, 0x11, 0x00


	//----- nvinfo : EIATTR_KPARAM_INFO
	.align		4
.L_53:
        /*0078*/ 	.byte	0x04, 0x17
        /*007a*/ 	.short	(.L_55 - .L_54)
.L_54:
        /*007c*/ 	.word	0x00000000
        /*0080*/ 	.short	0x0005
        /*0082*/ 	.short	0x001c
        /*0084*/ 	.byte	0x00, 0xf0, 0x11, 0x00


	//----- nvinfo : EIATTR_KPARAM_INFO
	.align		4
.L_55:
        /*0088*/ 	.byte	0x04, 0x17
        /*008a*/ 	.short	(.L_57 - .L_56)
.L_56:
        /*008c*/ 	.word	0x00000000
        /*0090*/ 	.short	0x0004
        /*0092*/ 	.short	0x0018
        /*0094*/ 	.byte	0x00, 0xf0, 0x11, 0x00


	//----- nvinfo : EIATTR_KPARAM_INFO
	.align		4
.L_57:
        /*0098*/ 	.byte	0x04, 0x17
        /*009a*/ 	.short	(.L_59 - .L_58)
.L_58:
        /*009c*/ 	.word	0x00000000
        /*00a0*/ 	.short	0x0003
        /*00a2*/ 	.short	0x0014
        /*00a4*/ 	.byte	0x00, 0xf0, 0x11, 0x00


	//----- nvinfo : EIATTR_KPARAM_INFO
	.align		4
.L_59:
        /*00a8*/ 	.byte	0x04, 0x17
        /*00aa*/ 	.short	(.L_61 - .L_60)
.L_60:
        /*00ac*/ 	.word	0x00000000
        /*00b0*/ 	.short	0x0002
        /*00b2*/ 	.short	0x0010
        /*00b4*/ 	.byte	0x00, 0xf0, 0x11, 0x00


	//----- nvinfo : EIATTR_KPARAM_INFO
	.align		4
.L_61:
        /*00b8*/ 	.byte	0x04, 0x17
        /*00ba*/ 	.short	(.L_63 - .L_62)
.L_62:
        /*00bc*/ 	.word	0x00000000
        /*00c0*/ 	.short	0x0001
        /*00c2*/ 	.short	0x0008
        /*00c4*/ 	.byte	0x00, 0xf5, 0x21, 0x00


	//----- nvinfo : EIATTR_KPARAM_INFO
	.align		4
.L_63:
        /*00c8*/ 	.byte	0x04, 0x17
        /*00ca*/ 	.short	(.L_65 - .L_64)
.L_64:
        /*00cc*/ 	.word	0x00000000
        /*00d0*/ 	.short	0x0000
        /*00d2*/ 	.short	0x0000
        /*00d4*/ 	.byte	0x00, 0xf5, 0x21, 0x00


	//----- nvinfo : EIATTR_SPARSE_MMA_MASK
	.align		4
.L_65:
        /*00d8*/ 	.byte	0x03, 0x50
        /*00da*/ 	.short	0x0000


	//----- nvinfo : EIATTR_MAXREG_COUNT
	.align		4
        /*00dc*/ 	.byte	0x03, 0x1b
        /*00de*/ 	.short	0x00ff


	//----- nvinfo : EIATTR_MERCURY_ISA_VERSION
	.align		4
        /*00e0*/ 	.byte	0x03, 0x5f
        /*00e2*/ 	.short	0x0101


	//----- nvinfo : EIATTR_VRC_CTA_INIT_COUNT
	.align		4
        /*00e4*/ 	.byte	0x02, 0x4a
	.zero		1
	.zero		1


	//----- nvinfo : EIATTR_EXIT_INSTR_OFFSETS
	.align		4
        /*00e8*/ 	.byte	0x04, 0x1c
        /*00ea*/ 	.short	(.L_67 - .L_66)


	//   ....[0]....
.L_66:
        /*00ec*/ 	.word	0x00000080


	//   ....[1]....
        /*00f0*/ 	.word	0x00000290


	//   ....[2]....
        /*00f4*/ 	.word	0x000002e0


	//   ....[3]....
        /*00f8*/ 	.word	0x00000e80


	//----- nvinfo : EIATTR_CRS_STACK_SIZE
	.align		4
.L_67:
        /*00fc*/ 	.byte	0x04, 0x1e
        /*00fe*/ 	.short	(.L_69 - .L_68)
.L_68:
        /*0100*/ 	.word	0x00000000


	//----- nvinfo : EIATTR_CBANK_PARAM_SIZE
	.align		4
.L_69:
        /*0104*/ 	.byte	0x03, 0x19
        /*0106*/ 	.short	0x003c


	//----- nvinfo : EIATTR_PARAM_CBANK
	.align		4
        /*0108*/ 	.byte	0x04, 0x0a
        /*010a*/ 	.short	(.L_71 - .L_70)
	.align		4
.L_70:
        /*010c*/ 	.word	index@(.nv.constant0._Z6im2colPfS_iiiiiiiiiii)
        /*0110*/ 	.short	0x0380
        /*0112*/ 	.short	0x003c


	//----- nvinfo : EIATTR_SW_WAR
	.align		4
.L_71:
        /*0114*/ 	.byte	0x04, 0x36
        /*0116*/ 	.short	(.L_73 - .L_72)
.L_72:
        /*0118*/ 	.word	0x00000008
.L_73:


//--------------------- .nv.info._Z19__kernel_conv_naivePfS_S_iiiiiiiiiiii --------------------------
	.section	.nv.info._Z19__kernel_conv_naivePfS_S_iiiiiiiiiiii,"",@"SHT_CUDA_INFO"
	.sectionflags	@""
	.align	4


	//----- nvinfo : EIATTR_CUDA_API_VERSION
	.align		4
        /*0000*/ 	.byte	0x04, 0x37
        /*0002*/ 	.short	(.L_75 - .L_74)
.L_74:
        /*0004*/ 	.word	0x00000082


	//----- nvinfo : EIATTR_KPARAM_INFO
	.align		4
.L_75:
        /*0008*/ 	.byte	0x04, 0x17
        /*000a*/ 	.short	(.L_77 - .L_76)
.L_76:
        /*000c*/ 	.word	0x00000000
        /*0010*/ 	.short	0x000e
        /*0012*/ 	.short	0x0044
        /*0014*/ 	.byte	0x00, 0xf0, 0x11, 0x00


	//----- nvinfo : EIATTR_KPARAM_INFO
	.align		4
.L_77:
        /*0018*/ 	.byte	0x04, 0x17
        /*001a*/ 	.short	(.L_79 - .L_78)
.L_78:
        /*001c*/ 	.word	0x00000000
        /*0020*/ 	.short	0x000d
        /*0022*/ 	.short	0x0040
        /*0024*/ 	.byte	0x00, 0xf0, 0x11, 0x00


	//----- nvinfo : EIATTR_KPARAM_INFO
	.align		4
.L_79:
        /*0028*/ 	.byte	0x04, 0x17
        /*002a*/ 	.short	(.L_81 - .L_80)
.L_80:
        /*002c*/ 	.word	0x00000000
        /*0030*/ 	.short	0x000c
        /*0032*/ 	.short	0x003c
        /*0034*/ 	.byte	0x00, 0xf0, 0x11, 0x00


	//----- nvinfo : EIATTR_KPARAM_INFO
	.align		4
.L_81:
        /*0038*/ 	.byte	0x04, 0x17
        /*003a*/ 	.short	(.L_83 - .L_82)
.L_82:
        /*003c*/ 	.word	0x00000000
        /*0040*/ 	.short	0x000b
        /*0042*/ 	.short	0x0038
        /*0044*/ 	.byte	0x00, 0xf0, 0x11, 0x00


	//----- nvinfo : EIATTR_KPARAM_INFO
	.align		4
.L_83:
        /*0048*/ 	.byte	0x04, 0x17
        /*004a*/ 	.short	(.L_85 - .L_84)
.L_84:
        /*004c*/ 	.word	0x00000000
        /*0050*/ 	.short	0x000a
        /*0052*/ 	.short	0x0034
        /*0054*/ 	.byte	0x00, 0xf0, 0x11, 0x00


	//----- nvinfo : EIATTR_KPARAM_INFO
	.align		4
.L_85:
        /*0058*/ 	.byte	0x04, 0x17
        /*005a*/ 	.short	(.L_87 - .L_86)
.L_86:
        /*005c*/ 	.word	0x00000000
        /*0060*/ 	.short	0x0009
        /*0062*/ 	.short	0x0030
        /*0064*/ 	.byte	0x00, 0xf0, 0x11, 0x00


	//----- nvinfo : EIATTR_KPARAM_INFO
	.align		4
.L_87:
        /*0068*/ 	.byte	0x04, 0x17
        /*006a*/ 	.short	(.L_89 - .L_88)
.L_88:
        /*006c*/ 	.word	0x00000000
        /*0070*/ 	.short	0x0008
        /*0072*/ 	.short	0x002c
        /*0074*/ 	.byte	0x00, 0xf0, 0x11, 0x00


	//----- nvinfo : EIATTR_KPARAM_INFO
	.align		4
.L_89:
        /*0078*/ 	.byte	0x04, 0x17
        /*007a*/ 	.short	(.L_91 - .L_90)
.L_90:
        /*007c*/ 	.word	0x00000000
        /*0080*/ 	.short	0x0007
        /*0082*/ 	.short	0x0028
        /*0084*/ 	.byte	0x00, 0xf0, 0x11, 0x00


	//----- nvinfo : EIATTR_KPARAM_INFO
	.align		4
.L_91:
        /*0088*/ 	.byte	0x04, 0x17
        /*008a*/ 	.short	(.L_93 - .L_92)
.L_92:
        /*008c*/ 	.word	0x00000000
        /*0090*/ 	.short	0x0006
        /*0092*/ 	.short	0x0024
        /*0094*/ 	.byte	0x00, 0xf0, 0x11, 0x00


	//----- nvinfo : EIATTR_KPARAM_INFO
	.align		4
.L_93:
        /*0098*/ 	.byte	0x04, 0x17
        /*009a*/ 	.short	(.L_95 - .L_94)
.L_94:
        /*009c*/ 	.word	0x00000000
        /*00a0*/ 	.short	0x0005
        /*00a2*/ 	.short	0x0020
        /*00a4*/ 	.byte	0x00, 0xf0, 0x11, 0x00


	//----- nvinfo : EIATTR_KPARAM_INFO
	.align		4
.L_95:
        /*00a8*/ 	.byte	0x04, 0x17
        /*00aa*/ 	.short	(.L_97 - .L_96)
.L_96:
        /*00ac*/ 	.word	0x00000000
        /*00b0*/ 	.short	0x0004
        /*00b2*/ 	.short	0x001c
        /*00b4*/ 	.byte	0x00, 0xf0, 0x11, 0x00


	//----- nvinfo : EIATTR_KPARAM_INFO
	.align		4
.L_97:
        /*00b8*/ 	.byte	0x04, 0x17
        /*00ba*/ 	.short	(.L_99 - .L_98)
.L_98:
        /*00bc*/ 	.word	0x00000000
        /*00c0*/ 	.short	0x0003
        /*00c2*/ 	.short	0x0018
        /*00c4*/ 	.byte	0x00, 0xf0, 0x11, 0x00


	//----- nvinfo : EIATTR_KPARAM_INFO
	.align		4
.L_99:
        /*00c8*/ 	.byte	0x04, 0x17
        /*00ca*/ 	.short	(.L_101 - .L_100)
.L_100:
        /*00cc*/ 	.word	0x00000000
        /*00d0*/ 	.short	0x0002
        /*00d2*/ 	.short	0x0010
        /*00d4*/ 	.byte	0x00, 0xf5, 0x21, 0x00


	//----- nvinfo : EIATTR_KPARAM_INFO
	.align		4
.L_101:
        /*00d8*/ 	.byte	0x04, 0x17
        /*00da*/ 	.short	(.L_103 - .L_102)
.L_102:
        /*00dc*/ 	.word	0x00000000
        /*00e0*/ 	.short	0x0001
        /*00e2*/ 	.short	0x0008
        /*00e4*/ 	.byte	0x00, 0xf5, 0x21, 0x00


	//----- nvinfo : EIATTR_KPARAM_INFO
	.align		4
.L_103:
        /*00e8*/ 	.byte	0x04, 0x17
        /*00ea*/ 	.short	(.L_105 - .L_104)
.L_104:
        /*00ec*/ 	.word	0x00000000
        /*00f0*/ 	.short	0x0000
        /*00f2*/ 	.short	0x0000
        /*00f4*/ 	.byte	0x00, 0xf5, 0x21, 0x00


	//----- nvinfo : EIATTR_SPARSE_MMA_MASK
	.align		4
.L_105:
        /*00f8*/ 	.byte	0x03, 0x50
        /*00fa*/ 	.short	0x0000


	//----- nvinfo : EIATTR_MAXREG_COUNT
	.align		4
        /*00fc*/ 	.byte	0x03, 0x1b
        /*00fe*/ 	.short	0x00ff


	//----- nvinfo : EIATTR_MERCURY_ISA_VERSION
	.align		4
        /*0100*/ 	.byte	0x03, 0x5f
        /*0102*/ 	.short	0x0101


	//----- nvinfo : EIATTR_VRC_CTA_INIT_COUNT
	.align		4
        /*0104*/ 	.byte	0x02, 0x4a
	.zero		1
	.zero		1


	//----- nvinfo : EIATTR_EXIT_INSTR_OFFSETS
	.align		4
        /*0108*/ 	.byte	0x04, 0x1c
        /*010a*/ 	.short	(.L_107 - .L_106)


	//   ....[0]....
.L_106:
        /*010c*/ 	.word	0x000001f0


	//   ....[1]....
        /*0110*/ 	.word	0x00000ca0


	//----- nvinfo : EIATTR_CRS_STACK_SIZE
	.align		4
.L_107:
        /*0114*/ 	.byte	0x04, 0x1e
        /*0116*/ 	.short	(.L_109 - .L_108)
.L_108:
        /*0118*/ 	.word	0x00000000


	//----- nvinfo : EIATTR_CBANK_PARAM_SIZE
	.align		4
.L_109:
        /*011c*/ 	.byte	0x03, 0x19
        /*011e*/ 	.short	0x0048


	//----- nvinfo : EIATTR_PARAM_CBANK
	.align		4
        /*0120*/ 	.byte	0x04, 0x0a
        /*0122*/ 	.short	(.L_111 - .L_110)
	.align		4
.L_110:
        /*0124*/ 	.word	index@(.nv.constant0._Z19__kernel_conv_naivePfS_S_iiiiiiiiiiii)
        /*0128*/ 	.short	0x0380
        /*012a*/ 	.short	0x0048


	//----- nvinfo : EIATTR_SW_WAR
	.align		4
.L_111:
        /*012c*/ 	.byte	0x04, 0x36
        /*012e*/ 	.short	(.L_113 - .L_112)
.L_112:
        /*0130*/ 	.word	0x00000008
.L_113:


//--------------------- .nv.callgraph             --------------------------
	.section	.nv.callgraph,"",@"SHT_CUDA_CALLGRAPH"
	.align	4
	.sectionentsize	8
	.align		4
        /*0000*/ 	.word	0x00000000
	.align		4
        /*0004*/ 	.word	0xffffffff
	.align		4
        /*0008*/ 	.word	0x00000000
	.align		4
        /*000c*/ 	.word	0xfffffffe
	.align		4
        /*0010*/ 	.word	0x00000000
	.align		4
        /*0014*/ 	.word	0xfffffffd
	.align		4
        /*0018*/ 	.word	0x00000000
	.align		4
        /*001c*/ 	.word	0xfffffffc


//--------------------- .text._Z11matmul4convPfS_S_iii --------------------------
	.section	.text._Z11matmul4convPfS_S_iii,"ax",@progbits
	.align	128
        .global         _Z11matmul4convPfS_S_iii
        .type           _Z11matmul4convPfS_S_iii,@function
        .size           _Z11matmul4convPfS_S_iii,(.L_x_36 - _Z11matmul4convPfS_S_iii)
        .other          _Z11matmul4convPfS_S_iii,@"STO_CUDA_ENTRY STV_DEFAULT"
_Z11matmul4convPfS_S_iii:
.text._Z11matmul4convPfS_S_iii:
[----:B------:R-:W-:Y:S01]  /*0000*/  LDC R1, c[0x0][0x37c] ;  /* 0x0000df00ff017b82 */ /* 0x000fe20000000800 */
[----:B------:R-:W0:Y:S01]  /*0010*/  S2R R19, SR_CTAID.Y ;  /* 0x0000000000137919 */ /* 0x000e220000002600 */
[----:B------:R-:W1:Y:S01]  /*0020*/  LDCU UR10, c[0x0][0x39c] ;  /* 0x00007380ff0a77ac */ /* 0x000e620008000800 */
[----:B------:R-:W-:Y:S01]  /*0030*/  HFMA2 R23, -RZ, RZ, 0, 0 ;  /* 0x00000000ff177431 */ /* 0x000fe200000001ff */
[----:B------:R-:W2:Y:S01]  /*0040*/  S2R R2, SR_CTAID.X ;  /* 0x0000000000027919 */ /* 0x000ea20000002500 */
[----:B------:R-:W3:Y:S01]  /*0050*/  LDCU UR13, c[0x0][0x3a0] ;  /* 0x00007400ff0d77ac */ /* 0x000ee20008000800 */
[----:B------:R-:W2:Y:S01]  /*0060*/  S2R R17, SR_TID.X ;  /* 0x0000000000117919 */ /* 0x000ea20000002100 */
[----:B------:R-:W4:Y:S01]  /*0070*/  LDCU.64 UR8, c[0x0][0x358] ;  /* 0x00006b00ff0877ac */ /* 0x000f220008000a00 */
[----:B------:R-:W0:Y:S01]  /*0080*/  S2R R16, SR_TID.Y ;  /* 0x0000000000107919 */ /* 0x000e220000002200 */
[----:B-1----:R-:W-:Y:S01]  /*0090*/  UISETP.GE.AND UP0, UPT, UR10, -0x1f, UPT ;  /* 0xffffffe10a00788c */ /* 0x002fe2000bf06270 */
[----:B--2---:R-:W-:-:S02]  /*00a0*/  LEA R18, R2, R17, 0x5 ;  /* 0x0000001102127211 */ /* 0x004fc400078e28ff */
[----:B0-----:R-:W-:-:S06]  /*00b0*/  LEA R19, R19, R16, 0x5 ;  /* 0x0000001013137211 */ /* 0x001fcc00078e28ff */
[----:B---34-:R-:W-:Y:S05]  /*00c0*/  BRA.U !UP0, `(.L_x_0) ;  /* 0x0000000508c47547 */ /* 0x018fea000b800000 */
[----:B------:R-:W0:Y:S01]  /*00d0*/  S2UR UR7, SR_CgaCtaId ;  /* 0x00000000000779c3 */ /* 0x000e220000008800 */
[----:B------:R-:W1:Y:S01]  /*00e0*/  LDCU UR11, c[0x0][0x3a0] ;  /* 0x00007400ff0b77ac */ /* 0x000e620008000800 */
[----:B------:R-:W-:Y:S01]  /*00f0*/  MOV R23, RZ ;  /* 0x000000ff00177202 */ /* 0x000fe20000000f00 */
[----:B------:R-:W-:Y:S01]  /*0100*/  IMAD R6, R19, UR10, R17 ;  /* 0x0000000a13067c24 */ /* 0x000fe2000f8e0211 */
[----:B------:R-:W-:Y:S01]  /*0110*/  UMOV UR5, 0x400 ;  /* 0x0000040000057882 */ /* 0x000fe20000000000 */
[----:B------:R-:W-:-:S03]  /*0120*/  USHF.R.S32.HI UR4, URZ, 0x1f, UR10 ;  /* 0x0000001fff047899 */ /* 0x000fc6000801140a */
[----:B------:R-:W2:Y:S01]  /*0130*/  LDC R0, c[0x0][0x3a0] ;  /* 0x0000e800ff007b82 */ /* 0x000ea20000000800 */
[----:B------:R-:W-:Y:S02]  /*0140*/  UIADD3 UR6, UPT, UPT, UR5, 0x1000, URZ ;  /* 0x0000100005067890 */ /* 0x000fe4000fffe0ff */
[----:B------:R-:W-:Y:S01]  /*0150*/  ULEA.HI UR4, UR4, UR10, URZ, 0x5 ;  /* 0x0000000a04047291 */ /* 0x000fe2000f8f28ff */
[----:B------:R-:W3:Y:S04]  /*0160*/  LDCU UR12, c[0x0][0x39c] ;  /* 0x00007380ff0c77ac */ /* 0x000ee80008000800 */
[----:B------:R-:W4:Y:S01]  /*0170*/  LDC.64 R20, c[0x0][0x380] ;  /* 0x0000e000ff147b82 */ /* 0x000f220000000a00 */
[----:B------:R-:W-:Y:S01]  /*0180*/  USHF.R.S32.HI UR4, URZ, 0x5, UR4 ;  /* 0x00000005ff047899 */ /* 0x000fe20008011404 */
[----:B-1----:R-:W-:-:S03]  /*0190*/  IMAD R7, R16, UR11, R17 ;  /* 0x0000000b10077c24 */ /* 0x002fc6000f8e0211 */
[----:B------:R-:W-:Y:S02]  /*01a0*/  UIADD3 UR4, UPT, UPT, -UR4, URZ, URZ ;  /* 0x000000ff04047290 */ /* 0x000fe4000fffe1ff */
[----:B0-----:R-:W-:Y:S01]  /*01b0*/  ULEA UR5, UR7, UR5, 0x18 ;  /* 0x0000000507057291 */ /* 0x001fe2000f8ec0ff */
[----:B------:R-:W-:Y:S01]  /*01c0*/  LEA R7, R2, R7, 0x5 ;  /* 0x0000000702077211 */ /* 0x000fe200078e28ff */
[----:B------:R-:W-:-:S04]  /*01d0*/  ULEA UR6, UR7, UR6, 0x18 ;  /* 0x0000000607067291 */ /* 0x000fc8000f8ec0ff */
[C---:B------:R-:W-:Y:S02]  /*01e0*/  LEA R5, R16.reuse, UR5, 0x7 ;  /* 0x0000000510057c11 */ /* 0x040fe4000f8e38ff */
[C---:B------:R-:W-:Y:S02]  /*01f0*/  LEA R3, R17.reuse, UR6, 0x2 ;  /* 0x0000000611037c11 */ /* 0x040fe4000f8e10ff */
[----:B------:R-:W-:Y:S02]  /*0200*/  LEA R4, R17, R5, 0x2 ;  /* 0x0000000511047211 */ /* 0x000fe400078e10ff */
[----:B---3--:R-:W-:-:S07]  /*0210*/  LEA R2, R16, R3, 0x7 ;  /* 0x0000000310027211 */ /* 0x008fce00078e38ff */
.L_x_1:
[----:B------:R-:W-:Y:S01]  /*0220*/  ISETP.GE.AND P1, PT, R16, UR12, PT ;  /* 0x0000000c10007c0c */ /* 0x000fe2000bf26270 */
[----:B------:R-:W-:Y:S01]  /*0230*/  HFMA2 R29, -RZ, RZ, 0, 0 ;  /* 0x00000000ff1d7431 */ /* 0x000fe200000001ff */
[----:B------:R-:W-:Y:S01]  /*0240*/  ISETP.GE.AND P0, PT, R17, UR12, PT ;  /* 0x0000000c11007c0c */ /* 0x000fe2000bf06270 */
[----:B----4-:R-:W-:Y:S01]  /*0250*/  IMAD.WIDE R8, R6, 0x4, R20 ;  /* 0x0000000406087825 */ /* 0x010fe200078e0214 */
[----:B------:R-:W-:-:S09]  /*0260*/  MOV R27, RZ ;  /* 0x000000ff001b7202 */ /* 0x000fd20000000f00 */
[----:B------:R-:W0:Y:S02]  /*0270*/  @!P1 LDC.64 R10, c[0x0][0x388] ;  /* 0x0000e200ff0a9b82 */ /* 0x000e240000000a00 */
[----:B------:R-:W3:Y:S01]  /*0280*/  @!P0 LDG.E R27, desc[UR8][R8.64] ;  /* 0x00000008081b8981 */ /* 0x000ee2000c1e1900 */
[----:B0-----:R-:W-:-:S05]  /*0290*/  @!P1 IMAD.WIDE R10, R7, 0x4, R10 ;  /* 0x00000004070a9825 */ /* 0x001fca00078e020a */
[----:B------:R-:W4:Y:S04]  /*02a0*/  @!P1 LDG.E R29, desc[UR8][R10.64] ;  /* 0x000000080a1d9981 */ /* 0x000f28000c1e1900 */
[----:B---3--:R-:W-:Y:S04]  /*02b0*/  STS [R4], R27 ;  /* 0x0000001b04007388 */ /* 0x008fe80000000800 */
[----:B----4-:R-:W-:Y:S01]  /*02c0*/  STS [R2], R29 ;  /* 0x0000001d02007388 */ /* 0x010fe20000000800 */
[----:B------:R-:W-:Y:S06]  /*02d0*/  BAR.SYNC.DEFER_BLOCKING 0x0 ;  /* 0x0000000000007b1d */ /* 0x000fec0000010000 */
[----:B------:R-:W-:Y:S04]  /*02e0*/  LDS R22, [R3] ;  /* 0x0000000003167984 */ /* 0x000fe80000000800 */
[----:B------:R-:W0:Y:S04]  /*02f0*/  LDS.128 R12, [R5] ;  /* 0x00000000050c7984 */ /* 0x000e280000000c00 */
[----:B------:R-:W1:Y:S04]  /*0300*/  LDS R26, [R3+0x80] ;  /* 0x00008000031a7984 */ /* 0x000e680000000800 */
[----:B------:R-:W3:Y:S04]  /*0310*/  LDS R25, [R3+0x100] ;  /* 0x0001000003197984 */ /* 0x000ee80000000800 */
[----:B------:R-:W4:Y:S04]  /*0320*/  LDS R24, [R3+0x180] ;  /* 0x0001800003187984 */ /* 0x000f280000000800 */
[----:B------:R-:W-:Y:S01]  /*0330*/  LDS.128 R8, [R5+0x10] ;  /* 0x0000100005087984 */ /* 0x000fe20000000c00 */
[----:B0-----:R-:W-:-:S03]  /*0340*/  FFMA R12, R12, R22, R23 ;  /* 0x000000160c0c7223 */ /* 0x001fc60000000017 */
[----:B------:R-:W0:Y:S01]  /*0350*/  LDS R23, [R3+0x200] ;  /* 0x0002000003177984 */ /* 0x000e220000000800 */
[----:B-1----:R-:W-:-:S03]  /*0360*/  FFMA R12, R26, R13, R12 ;  /* 0x0000000d1a0c7223 */ /* 0x002fc6000000000c */
[----:B------:R-:W1:Y:S01]  /*0370*/  LDS R22, [R3+0x280] ;  /* 0x0002800003167984 */ /* 0x000e620000000800 */
[----:B---3--:R-:W-:-:S03]  /*0380*/  FFMA R13, R25, R14, R12 ;  /* 0x0000000e190d7223 */ /* 0x008fc6000000000c */
[----:B------:R-:W3:Y:S01]  /*0390*/  LDS R25, [R3+0x300] ;  /* 0x0003000003197984 */ /* 0x000ee20000000800 */
[----:B----4-:R-:W-:-:S03]  /*03a0*/  FFMA R13, R24, R15, R13 ;  /* 0x0000000f180d7223 */ /* 0x010fc6000000000d */
[----:B------:R-:W4:Y:S04]  /*03b0*/  LDS R24, [R3+0x380] ;  /* 0x0003800003187984 */ /* 0x000f280000000800 */
[----:B------:R-:W-:Y:S01]  /*03c0*/  LDS R26, [R3+0xb80] ;  /* 0x000b8000031a7984 */ /* 0x000fe20000000800 */
[----:B0-----:R-:W-:-:S03]  /*03d0*/  FFMA R27, R8, R23, R13 ;  /* 0x00000017081b7223 */ /* 0x001fc6000000000d */
[----:B------:R-:W-:Y:S04]  /*03e0*/  LDS R23, [R3+0x400] ;  /* 0x0004000003177984 */ /* 0x000fe80000000800 */
[----:B------:R-:W0:Y:S01]  /*03f0*/  LDS.128 R12, [R5+0x20] ;  /* 0x00002000050c7984 */ /* 0x000e220000000c00 */
[----:B-1----:R-:W-:-:S03]  /*0400*/  FFMA R8, R22, R9, R27 ;  /* 0x0000000916087223 */ /* 0x002fc6000000001b */
[----:B------:R-:W1:Y:S01]  /*0410*/  LDS R22, [R3+0x480] ;  /* 0x0004800003167984 */ /* 0x000e620000000800 */
[----:B---3--:R-:W-:-:S03]  /*0420*/  FFMA R9, R25, R10, R8 ;  /* 0x0000000a19097223 */ /* 0x008fc60000000008 */
[----:B------:R-:W3:Y:S01]  /*0430*/  LDS R25, [R3+0x500] ;  /* 0x0005000003197984 */ /* 0x000ee20000000800 */
[----:B----4-:R-:W-:-:S03]  /*0440*/  FFMA R9, R24, R11, R9 ;  /* 0x0000000b18097223 */ /* 0x010fc60000000009 */
[----:B------:R-:W4:Y:S01]  /*0450*/  LDS R24, [R3+0x580] ;  /* 0x0005800003187984 */ /* 0x000f220000000800 */
        /* <DEDUP_REMOVED lines=26> */
[----:B------:R-:W-:Y:S04]  /*0600*/  LDS R27, [R3+0xc00] ;  /* 0x000c0000031b7984 */ /* 0x000fe80000000800 */
[----:B------:R-:W-:Y:S01]  /*0610*/  LDS R24, [R3+0xc80] ;  /* 0x000c800003187984 */ /* 0x000fe20000000800 */
[----:B0-----:R-:W-:-:S03]  /*0620*/  FFMA R23, R8, R23, R13 ;  /* 0x0000001708177223 */ /* 0x001fc6000000000d */
[----:B------:R-:W0:Y:S01]  /*0630*/  LDS.128 R12, [R5+0x60] ;  /* 0x00006000050c7984 */ /* 0x000e220000000c00 */
[----:B-1----:R-:W-:-:S03]  /*0640*/  FFMA R22, R22, R9, R23 ;  /* 0x0000000916167223 */ /* 0x002fc60000000017 */
[----:B------:R-:W1:Y:S01]  /*0650*/  LDS R23, [R3+0xd00] ;  /* 0x000d000003177984 */ /* 0x000e620000000800 */
[----:B---3--:R-:W-:-:S03]  /*0660*/  FFMA R25, R25, R10, R22 ;  /* 0x0000000a19197223 */ /* 0x008fc60000000016 */
[----:B------:R-:W3:Y:S01]  /*0670*/  LDS R22, [R3+0xd80] ;  /* 0x000d800003167984 */ /* 0x000ee20000000800 */
[----:B------:R-:W-:-:S03]  /*0680*/  FFMA R11, R26, R11, R25 ;  /* 0x0000000b1a0b7223 */ /* 0x000fc60000000019 */
[----:B------:R-:W-:Y:S01]  /*0690*/  LDS R25, [R3+0xe00] ;  /* 0x000e000003197984 */ /* 0x000fe20000000800 */
[----:B0-----:R-:W-:-:S03]  /*06a0*/  FFMA R27, R12, R27, R11 ;  /* 0x0000001b0c1b7223 */ /* 0x001fc6000000000b */
[----:B------:R-:W0:Y:S01]  /*06b0*/  LDS.128 R8, [R5+0x70] ;  /* 0x0000700005087984 */ /* 0x000e220000000c00 */
[----:B------:R-:W-:-:S03]  /*06c0*/  FFMA R24, R24, R13, R27 ;  /* 0x0000000d18187223 */ /* 0x000fc6000000001b */
[----:B------:R-:W4:Y:S04]  /*06d0*/  LDS R27, [R3+0xe80] ;  /* 0x000e8000031b7984 */ /* 0x000f280000000800 */
[----:B------:R-:W5:Y:S04]  /*06e0*/  LDS R13, [R3+0xf00] ;  /* 0x000f0000030d7984 */ /* 0x000f680000000800 */
[----:B------:R-:W5:Y:S01]  /*06f0*/  LDS R12, [R3+0xf80] ;  /* 0x000f8000030c7984 */ /* 0x000f620000000800 */
[----:B-1----:R-:W-:Y:S01]  /*0700*/  FFMA R23, R23, R14, R24 ;  /* 0x0000000e17177223 */ /* 0x002fe20000000018 */
[----:B------:R-:W-:-:S03]  /*0710*/  UIADD3 UR4, UPT, UPT, UR4, 0x1, URZ ;  /* 0x0000000104047890 */ /* 0x000fc6000fffe0ff */
[----:B---3--:R-:W-:Y:S01]  /*0720*/  FFMA R15, R22, R15, R23 ;  /* 0x0000000f160f7223 */ /* 0x008fe20000000017 */
[----:B------:R-:W-:Y:S01]  /*0730*/  UISETP.NE.AND UP0, UPT, UR4, 0x1, UPT ;  /* 0x000000010400788c */ /* 0x000fe2000bf05270 */
[----:B------:R-:W-:Y:S02]  /*0740*/  IADD3 R16, PT, PT, R16, 0x20, RZ ;  /* 0x0000002010107810 */ /* 0x000fe40007ffe0ff */
[----:B------:R-:W-:Y:S02]  /*0750*/  IADD3 R6, PT, PT, R6, 0x20, RZ ;  /* 0x0000002006067810 */ /* 0x000fe40007ffe0ff */
[----:B------:R-:W-:Y:S02]  /*0760*/  IADD3 R17, PT, PT, R17, 0x20, RZ ;  /* 0x0000002011117810 */ /* 0x000fe40007ffe0ff */
[----:B--2---:R-:W-:Y:S01]  /*0770*/  LEA R7, R0, R7, 0x5 ;  /* 0x0000000700077211 */ /* 0x004fe200078e28ff */
[----:B0-----:R-:W-:-:S04]  /*0780*/  FFMA R8, R8, R25, R15 ;  /* 0x0000001908087223 */ /* 0x001fc8000000000f */
[----:B----4-:R-:W-:-:S04]  /*0790*/  FFMA R8, R27, R9, R8 ;  /* 0x000000091b087223 */ /* 0x010fc80000000008 */
[----:B-----5:R-:W-:-:S04]  /*07a0*/  FFMA R13, R13, R10, R8 ;  /* 0x0000000a0d0d7223 */ /* 0x020fc80000000008 */
[----:B------:R-:W-:Y:S01]  /*07b0*/  FFMA R23, R12, R11, R13 ;  /* 0x0000000b0c177223 */ /* 0x000fe2000000000d */
[----:B------:R-:W-:Y:S06]  /*07c0*/  BAR.SYNC.DEFER_BLOCKING 0x0 ;  /* 0x0000000000007b1d */ /* 0x000fec0000010000 */
[----:B------:R-:W-:Y:S05]  /*07d0*/  BRA.U UP0, `(.L_x_1) ;  /* 0xfffffff900907547 */ /* 0x000fea000b83ffff */
.L_x_0:
[----:B------:R-:W0:Y:S01]  /*07e0*/  LDCU UR4, c[0x0][0x398] ;  /* 0x00007300ff0477ac */ /* 0x000e220008000800 */
[----:B------:R-:W-:-:S04]  /*07f0*/  ISETP.GE.AND P0, PT, R18, UR13, PT ;  /* 0x0000000d12007c0c */ /* 0x000fc8000bf06270 */
[----:B0-----:R-:W-:-:S13]  /*0800*/  ISETP.GE.OR P0, PT, R19, UR4, P0 ;  /* 0x0000000413007c0c */ /* 0x001fda0008706670 */
[----:B------:R-:W-:Y:S05]  /*0810*/  @P0 EXIT ;  /* 0x000000000000094d */ /* 0x000fea0003800000 */
[----:B------:R-:W0:Y:S01]  /*0820*/  LDC.64 R2, c[0x0][0x390] ;  /* 0x0000e400ff027b82 */ /* 0x000e220000000a00 */
[----:B------:R-:W-:-:S04]  /*0830*/  IMAD R19, R19, UR13, R18 ;  /* 0x0000000d13137c24 */ /* 0x000fc8000f8e0212 */
[----:B0-----:R-:W-:-:S05]  /*0840*/  IMAD.WIDE.U32 R2, R19, 0x4, R2 ;  /* 0x0000000413027825 */ /* 0x001fca00078e0002 */
[----:B------:R-:W-:Y:S01]  /*0850*/  STG.E desc[UR8][R2.64], R23 ;  /* 0x0000001702007986 */ /* 0x000fe2000c101908 */
[----:B------:R-:W-:Y:S05]  /*0860*/  EXIT ;  /* 0x000000000000794d */ /* 0x000fea0003800000 */
.L_x_2:
[----:B------:R-:W-:-:S00]  /*0870*/  BRA `(.L_x_2) ;  /* 0xfffffffc00fc7947 */ /* 0x000fc0000383ffff */
[----:B------:R-:W-:-:S00]  /*0880*/  NOP ;  /* 0x0000000000007918 */ /* 0x000fc00000000000 */
[----:B------:R-:W-:-:S00]  /*0890*/  NOP ;  /* 0x0000000000007918 */ /* 0x000fc00000000000 */
[----:B------:R-:W-:-:S00]  /*08a0*/  NOP ;  /* 0x0000000000007918 */ /* 0x000fc00000000000 */
[----:B------:R-:W-:-:S00]  /*08b0*/  NOP ;  /* 0x0000000000007918 */ /* 0x000fc00000000000 */
[----:B------:R-:W-:-:S00]  /*08c0*/  NOP ;  /* 0x0000000000007918 */ /* 0x000fc00000000000 */
[----:B------:R-:W-:-:S00]  /*08d0*/  NOP ;  /* 0x0000000000007918 */ /* 0x000fc00000000000 */
[----:B------:R-:W-:-:S00]  /*08e0*/  NOP ;  /* 0x0000000000007918 */ /* 0x000fc00000000000 */
[----:B------:R-:W-:-:S00]  /*08f0*/  NOP ;  /* 0x0000000000007918 */ /* 0x000fc00000000000 */
.L_x_36:


//--------------------- .text._Z6im2colPfS_iiiiiiiiiii --------------------------
	.section	.text._Z6im2colPfS_iiiiiiiiiii,"ax",@progbits
	.align	128
        .global         _Z6im2colPfS_iiiiiiiiiii
        .type           _Z6im2colPfS_iiiiiiiiiii,@function
        .size           _Z6im2colPfS_iiiiiiiiiii,(.L_x_37 - _Z6im2colPfS_iiiiiiiiiii)
        .other          _Z6im2colPfS_iiiiiiiiiii,@"STO_CUDA_ENTRY STV_DEFAULT"
_Z6im2colPfS_iiiiiiiiiii:
.text._Z6im2colPfS_iiiiiiiiiii:
[----:B------:R-:W-:Y:S01]  /*0000*/  LDC R1, c[0x0][0x37c] ;  /* 0x0000df00ff017b82 */ /* 0x000fe20000000800 */
[----:B------:R-:W0:Y:S07]  /*0010*/  S2R R3, SR_TID.X ;  /* 0x0000000000037919 */ /* 0x000e2e0000002100 */
[----:B------:R-:W0:Y:S08]  /*0020*/  S2UR UR4, SR_CTAID.X ;  /* 0x00000000000479c3 */ /* 0x000e300000002500 */
[----:B------:R-:W0:Y:S08]  /*0030*/  LDC R0, c[0x0][0x360] ;  /* 0x0000d800ff007b82 */ /* 0x000e300000000800 */
[----:B------:R-:W1:Y:S01]  /*0040*/  LDC.64 R4, c[0x0][0x398] ;  /* 0x0000e600ff047b82 */ /* 0x000e620000000a00 */
[----:B0-----:R-:W-:-:S02]  /*0050*/  IMAD R0, R0, UR4, R3 ;  /* 0x0000000400007c24 */ /* 0x001fc4000f8e0203 */
[----:B-1----:R-:W-:-:S05]  /*0060*/  IMAD R3, R5, R4, RZ ;  /* 0x0000000405037224 */ /* 0x002fca00078e02ff */
[----:B------:R-:W-:-:S13]  /*0070*/  ISETP.GE.AND P0, PT, R0, R3, PT ;  /* 0x000000030000720c */ /* 0x000fda0003f06270 */
[----:B------:R-:W-:Y:S05]  /*0080*/  @P0 EXIT ;  /* 0x000000000000094d */ /* 0x000fea0003800000 */
[----:B------:R-:W-:Y:S01]  /*0090*/  IABS R9, R5 ;  /* 0x0000000500097213 */ /* 0x000fe20000000000 */
[----:B------:R-:W0:Y:S03]  /*00a0*/  LDCU UR4, c[0x0][0x3ac] ;  /* 0x00007580ff0477ac */ /* 0x000e260008000800 */
[----:B------:R-:W1:Y:S01]  /*00b0*/  I2F.RP R2, R9 ;  /* 0x0000000900027306 */ /* 0x000e620000209400 */
[----:B------:R-:W2:Y:S07]  /*00c0*/  LDCU UR5, c[0x0][0x3b8] ;  /* 0x00007700ff0577ac */ /* 0x000eae0008000800 */
[----:B-1----:R-:W1:Y:S02]  /*00d0*/  MUFU.RCP R2, R2 ;  /* 0x0000000200027308 */ /* 0x002e640000001000 */
[----:B-1----:R-:W-:-:S06]  /*00e0*/  IADD3 R6, PT, PT, R2, 0xffffffe, RZ ;  /* 0x0ffffffe02067810 */ /* 0x002fcc0007ffe0ff */
[----:B------:R1:W3:Y:S02]  /*00f0*/  F2I.FTZ.U32.TRUNC.NTZ R7, R6 ;  /* 0x0000000600077305 */ /* 0x0002e4000021f000 */
[----:B-1----:R-:W-:Y:S02]  /*0100*/  HFMA2 R6, -RZ, RZ, 0, 0 ;  /* 0x00000000ff067431 */ /* 0x002fe400000001ff */
[----:B---3--:R-:W-:-:S04]  /*0110*/  IMAD.MOV R4, RZ, RZ, -R7 ;  /* 0x000000ffff047224 */ /* 0x008fc800078e0a07 */
[----:B------:R-:W-:Y:S01]  /*0120*/  IMAD R11, R4, R9, RZ ;  /* 0x00000009040b7224 */ /* 0x000fe200078e02ff */
[----:B------:R-:W-:-:S03]  /*0130*/  IABS R4, R0 ;  /* 0x0000000000047213 */ /* 0x000fc60000000000 */
[----:B------:R-:W-:-:S06]  /*0140*/  IMAD.HI.U32 R7, R7, R11, R6 ;  /* 0x0000000b07077227 */ /* 0x000fcc00078e0006 */
[----:B------:R-:W-:-:S04]  /*0150*/  IMAD.HI.U32 R7, R7, R4, RZ ;  /* 0x0000000407077227 */ /* 0x000fc800078e00ff */
[----:B------:R-:W-:-:S04]  /*0160*/  IMAD.MOV R2, RZ, RZ, -R7 ;  /* 0x000000ffff027224 */ /* 0x000fc800078e0a07 */
[C---:B------:R-:W-:Y:S02]  /*0170*/  IMAD R2, R9.reuse, R2, R4 ;  /* 0x0000000209027224 */ /* 0x040fe400078e0204 */
[----:B------:R-:W1:Y:S03]  /*0180*/  LDC R4, c[0x0][0x3a0] ;  /* 0x0000e800ff047b82 */ /* 0x000e660000000800 */
[----:B------:R-:W-:-:S13]  /*0190*/  ISETP.GT.U32.AND P2, PT, R9, R2, PT ;  /* 0x000000020900720c */ /* 0x000fda0003f44070 */
[-C--:B------:R-:W-:Y:S01]  /*01a0*/  @!P2 IADD3 R2, PT, PT, R2, -R9.reuse, RZ ;  /* 0x800000090202a210 */ /* 0x080fe20007ffe0ff */
[----:B------:R-:W-:Y:S01]  /*01b0*/  @!P2 VIADD R7, R7, 0x1 ;  /* 0x000000010707a836 */ /* 0x000fe20000000000 */
[----:B------:R-:W-:Y:S02]  /*01c0*/  ISETP.NE.AND P2, PT, R5, RZ, PT ;  /* 0x000000ff0500720c */ /* 0x000fe40003f45270 */
[----:B------:R-:W-:Y:S02]  /*01d0*/  ISETP.GE.U32.AND P0, PT, R2, R9, PT ;  /* 0x000000090200720c */ /* 0x000fe40003f06070 */
[----:B------:R-:W-:Y:S01]  /*01e0*/  LOP3.LUT R2, R0, R5, RZ, 0x3c, !PT ;  /* 0x0000000500027212 */ /* 0x000fe200078e3cff */
[----:B------:R-:W0:Y:S03]  /*01f0*/  LDC.64 R8, c[0x0][0x3b0] ;  /* 0x0000ec00ff087b82 */ /* 0x000e260000000a00 */
[----:B------:R-:W-:-:S07]  /*0200*/  ISETP.GE.AND P1, PT, R2, RZ, PT ;  /* 0x000000ff0200720c */ /* 0x000fce0003f26270 */
[----:B------:R-:W-:Y:S02]  /*0210*/  @P0 IADD3 R7, PT, PT, R7, 0x1, RZ ;  /* 0x0000000107070810 */ /* 0x000fe40007ffe0ff */
[----:B-1----:R-:W-:-:S04]  /*0220*/  ISETP.GE.AND P0, PT, R4, 0x1, PT ;  /* 0x000000010400780c */ /* 0x002fc80003f06270 */
[----:B------:R-:W-:Y:S01]  /*0230*/  @!P1 IMAD.MOV R7, RZ, RZ, -R7 ;  /* 0x000000ffff079224 */ /* 0x000fe200078e0a07 */
[----:B------:R-:W-:-:S04]  /*0240*/  @!P2 LOP3.LUT R7, RZ, R5, RZ, 0x33, !PT ;  /* 0x00000005ff07a212 */ /* 0x000fc800078e33ff */
[----:B------:R-:W-:-:S05]  /*0250*/  IADD3 R2, PT, PT, -R7, RZ, RZ ;  /* 0x000000ff07027210 */ /* 0x000fca0007ffe1ff */
[----:B------:R-:W-:Y:S02]  /*0260*/  IMAD R5, R5, R2, R0 ;  /* 0x0000000205057224 */ /* 0x000fe400078e0200 */
[----:B0-----:R-:W-:Y:S02]  /*0270*/  IMAD R2, R7, UR4, -R9 ;  /* 0x0000000407027c24 */ /* 0x001fe4000f8e0a09 */
[----:B--2---:R-:W-:Y:S01]  /*0280*/  IMAD R4, R5, R8, -UR5 ;  /* 0x8000000505047e24 */ /* 0x004fe2000f8e0208 */
[----:B------:R-:W-:Y:S06]  /*0290*/  @!P0 EXIT ;  /* 0x000000000000894d */ /* 0x000fec0003800000 */
[----:B------:R-:W0:Y:S01]  /*02a0*/  LDC R5, c[0x0][0x3a8] ;  /* 0x0000ea00ff057b82 */ /* 0x000e220000000800 */
[----:B------:R-:W0:Y:S02]  /*02b0*/  LDCU UR4, c[0x0][0x3a4] ;  /* 0x00007480ff0477ac */ /* 0x000e240008000800 */
[----:B0-----:R-:W-:-:S04]  /*02c0*/  VIMNMX R6, PT, PT, R5, UR4, PT ;  /* 0x0000000405067c48 */ /* 0x001fc8000bfe0100 */
[----:B------:R-:W-:-:S13]  /*02d0*/  ISETP.GE.AND P0, PT, R6, 0x1, PT ;  /* 0x000000010600780c */ /* 0x000fda0003f06270 */
[----:B------:R-:W-:Y:S05]  /*02e0*/  @!P0 EXIT ;  /* 0x000000000000894d */ /* 0x000fea0003800000 */
[----:B------:R-:W-:Y:S01]  /*02f0*/  LOP3.LUT R5, R5, 0x7ffffffc, RZ, 0xc0, !PT ;  /* 0x7ffffffc05057812 */ /* 0x000fe200078ec0ff */
[----:B------:R-:W-:Y:S01]  /*0300*/  IMAD.MOV.U32 R8, RZ, RZ, RZ ;  /* 0x000000ffff087224 */ /* 0x000fe200078e00ff */
[----:B------:R-:W0:Y:S01]  /*0310*/  LDCU.64 UR8, c[0x0][0x358] ;  /* 0x00006b00ff0877ac */ /* 0x000e220008000a00 */
[----:B------:R-:W-:-:S05]  /*0320*/  UMOV UR4, URZ ;  /* 0x000000ff00047c82 */ /* 0x000fca0008000000 */
.L_x_22:
[----:B-1----:R-:W1:Y:S01]  /*0330*/  LDCU UR5, c[0x0][0x3a0] ;  /* 0x00007400ff0577ac */ /* 0x002e620008000800 */
[----:B------:R-:W-:Y:S01]  /*0340*/  UMOV UR6, UR4 ;  /* 0x0000000400067c82 */ /* 0x000fe20008000000 */
[----:B------:R-:W-:-:S04]  /*0350*/  UIADD3 UR4, UPT, UPT, UR4, 0x1, URZ ;  /* 0x0000000104047890 */ /* 0x000fc8000fffe0ff */
[----:B-1----:R-:W-:-:S03]  /*0360*/  UISETP.NE.AND UP0, UPT, UR4, UR5, UPT ;  /* 0x000000050400728c */ /* 0x002fc6000bf05270 */
[----:B0-23--:R-:W-:-:S08]  /*0370*/  UMOV UR5, URZ ;  /* 0x000000ff00057c82 */ /* 0x00dfd00008000000 */
.L_x_21:
[----:B-1----:R-:W1:Y:S01]  /*0380*/  LDC R6, c[0x0][0x390] ;  /* 0x0000e400ff067b82 */ /* 0x002e620000000800 */
[----:B--2---:R-:W2:Y:S01]  /*0390*/  LDCU UR7, c[0x0][0x3a8] ;  /* 0x00007500ff0777ac */ /* 0x004ea20008000800 */
[----:B------:R-:W-:Y:S01]  /*03a0*/  IADD3 R7, PT, PT, R2, UR5, RZ ;  /* 0x0000000502077c10 */ /* 0x000fe2000fffe0ff */
[----:B------:R-:W-:Y:S01]  /*03b0*/  HFMA2 R9, -RZ, RZ, 0, 0 ;  /* 0x00000000ff097431 */ /* 0x000fe200000001ff */
[----:B---3--:R-:W3:Y:S01]  /*03c0*/  LDCU UR10, c[0x0][0x3a4] ;  /* 0x00007480ff0a77ac */ /* 0x008ee20008000800 */
[----:B------:R-:W-:Y:S02]  /*03d0*/  UIADD3 UR5, UPT, UPT, UR5, 0x1, URZ ;  /* 0x0000000105057890 */ /* 0x000fe4000fffe0ff */
[----:B--2---:R-:W-:Y:S02]  /*03e0*/  UISETP.GE.U32.AND UP2, UPT, UR7, 0x4, UPT ;  /* 0x000000040700788c */ /* 0x004fe4000bf46070 */
[----:B---3--:R-:W-:Y:S01]  /*03f0*/  UISETP.NE.AND UP1, UPT, UR5, UR10, UPT ;  /* 0x0000000a0500728c */ /* 0x008fe2000bf25270 */
[----:B-1----:R-:W-:-:S04]  /*0400*/  ISETP.GE.AND P0, PT, R7, R6, PT ;  /* 0x000000060700720c */ /* 0x002fc80003f06270 */
[----:B------:R-:W-:Y:S01]  /*0410*/  ISETP.GT.AND P0, PT, R7, -0x1, !P0 ;  /* 0xffffffff0700780c */ /* 0x000fe20004704270 */
[----:B------:R-:W-:Y:S01]  /*0420*/  IMAD R7, R6, UR6, R7 ;  /* 0x0000000606077c24 */ /* 0x000fe2000f8e0207 */
[----:B0-----:R-:W-:Y:S11]  /*0430*/  BRA.U !UP2, `(.L_x_3) ;  /* 0x000000050a347547 */ /* 0x001ff6000b800000 */
[----:B------:R-:W1:Y:S01]  /*0440*/  LDCU UR7, c[0x0][0x394] ;  /* 0x00007280ff0777ac */ /* 0x000e620008000800 */
[C---:B------:R-:W-:Y:S01]  /*0450*/  VIADD R10, R4.reuse, 0x3 ;  /* 0x00000003040a7836 */ /* 0x040fe20000000000 */
[C---:B------:R-:W-:Y:S01]  /*0460*/  IADD3 R14, PT, PT, R4.reuse, 0x2, RZ ;  /* 0x00000002040e7810 */ /* 0x040fe20007ffe0ff */
[-C--:B------:R-:W-:Y:S01]  /*0470*/  IMAD R9, R3, R8.reuse, R3 ;  /* 0x0000000803097224 */ /* 0x080fe200078e0203 */
[----:B------:R-:W-:Y:S01]  /*0480*/  IADD3 R16, PT, PT, R4, 0x1, RZ ;  /* 0x0000000104107810 */ /* 0x000fe20007ffe0ff */
[C---:B------:R-:W-:Y:S01]  /*0490*/  VIADD R25, R8.reuse, 0x3 ;  /* 0x0000000308197836 */ /* 0x040fe20000000000 */
[----:B------:R-:W-:Y:S01]  /*04a0*/  IADD3 R27, PT, PT, R8, 0x2, RZ ;  /* 0x00000002081b7810 */ /* 0x000fe20007ffe0ff */
[----:B------:R-:W-:Y:S01]  /*04b0*/  VIADD R6, R4, 0x1 ;  /* 0x0000000104067836 */ /* 0x000fe20000000000 */
[----:B------:R-:W-:Y:S01]  /*04c0*/  IADD3 R22, PT, PT, -R5, RZ, RZ ;  /* 0x000000ff05167210 */ /* 0x000fe20007ffe1ff */
[C-C-:B------:R-:W-:Y:S01]  /*04d0*/  IMAD R12, R3.reuse, R8, R0.reuse ;  /* 0x00000008030c7224 */ /* 0x140fe200078e0200 */
[----:B------:R-:W2:Y:S01]  /*04e0*/  LDCU UR10, c[0x0][0x394] ;  /* 0x00007280ff0a77ac */ /* 0x000ea20008000800 */
[----:B------:R-:W-:-:S02]  /*04f0*/  IMAD R25, R3, R25, R0 ;  /* 0x0000001903197224 */ /* 0x000fc400078e0200 */
[----:B------:R-:W-:Y:S02]  /*0500*/  IMAD R27, R3, R27, R0 ;  /* 0x0000001b031b7224 */ /* 0x000fe400078e0200 */
[C---:B-1----:R-:W-:Y:S01]  /*0510*/  IMAD R11, R7.reuse, UR7, R10 ;  /* 0x00000007070b7c24 */ /* 0x042fe2000f8e020a */
[----:B------:R-:W-:Y:S01]  /*0520*/  IADD3 R10, PT, PT, R0, R9, RZ ;  /* 0x00000009000a7210 */ /* 0x000fe20007ffe0ff */
[C---:B------:R-:W-:Y:S02]  /*0530*/  IMAD R13, R7.reuse, UR7, R14 ;  /* 0x00000007070d7c24 */ /* 0x040fe4000f8e020e */
[C---:B------:R-:W-:Y:S02]  /*0540*/  IMAD R23, R7.reuse, UR7, R16 ;  /* 0x0000000707177c24 */ /* 0x040fe4000f8e0210 */
[----:B------:R-:W-:-:S07]  /*0550*/  IMAD R9, R7, UR7, R4 ;  /* 0x0000000707097c24 */ /* 0x000fce000f8e0204 */
.L_x_4:
[----:B------:R-:W-:Y:S01]  /*0560*/  IADD3 R14, PT, PT, R6, -0x1, RZ ;  /* 0xffffffff060e7810 */ /* 0x000fe20007ffe0ff */
[----:B------:R-:W1:Y:S03]  /*0570*/  LDC.64 R16, c[0x0][0x380] ;  /* 0x0000e000ff107b82 */ /* 0x000e660000000a00 */
[----:B--2---:R-:W-:-:S04]  /*0580*/  ISETP.GE.AND P2, PT, R14, UR10, PT ;  /* 0x0000000a0e007c0c */ /* 0x004fc8000bf46270 */
[----:B------:R-:W-:-:S04]  /*0590*/  ISETP.GT.AND P2, PT, R14, -0x1, !P2 ;  /* 0xffffffff0e00780c */ /* 0x000fc80005744270 */
[----:B------:R-:W-:-:S13]  /*05a0*/  PLOP3.LUT P2, PT, P0, P2, PT, 0x80, 0x8 ;  /* 0x000000000008781c */ /* 0x000fda0000745070 */
[----:B------:R-:W2:Y:S02]  /*05b0*/  @!P2 LDC.64 R14, c[0x0][0x388] ;  /* 0x0000e200ff0eab82 */ /* 0x000ea40000000a00 */
[----:B--2---:R-:W-:-:S04]  /*05c0*/  @!P2 IMAD.WIDE R28, R12, 0x4, R14 ;  /* 0x000000040c1ca825 */ /* 0x004fc800078e020e */
[----:B-1----:R-:W-:Y:S01]  /*05d0*/  @P2 IMAD.WIDE R14, R9, 0x4, R16 ;  /* 0x00000004090e2825 */ /* 0x002fe200078e0210 */
[----:B0-----:R0:W-:Y:S04]  /*05e0*/  @!P2 STG.E desc[UR8][R28.64], RZ ;  /* 0x000000ff1c00a986 */ /* 0x0011e8000c101908 */
[----:B------:R1:W2:Y:S01]  /*05f0*/  @P2 LDG.E R24, desc[UR8][R14.64] ;  /* 0x000000080e182981 */ /* 0x0002a2000c1e1900 */
[----:B------:R-:W-:-:S04]  /*0600*/  ISETP.GE.AND P1, PT, R6, UR10, PT ;  /* 0x0000000a06007c0c */ /* 0x000fc8000bf26270 */
[----:B------:R-:W-:-:S04]  /*0610*/  ISETP.GT.AND P1, PT, R6, -0x1, !P1 ;  /* 0xffffffff0600780c */ /* 0x000fc80004f24270 */
[----:B------:R-:W-:Y:S01]  /*0620*/  PLOP3.LUT P1, PT, P0, P1, PT, 0x80, 0x8 ;  /* 0x000000000008781c */ /* 0x000fe20000723070 */
[----:B-1----:R-:W1:-:S12]  /*0630*/  LDC.64 R14, c[0x0][0x388] ;  /* 0x0000e200ff0e7b82 */ /* 0x002e580000000a00 */
[----:B------:R-:W3:Y:S01]  /*0640*/  @P1 LDC.64 R16, c[0x0][0x380] ;  /* 0x0000e000ff101b82 */ /* 0x000ee20000000a00 */
[----:B-1----:R-:W-:-:S04]  /*0650*/  @P2 IMAD.WIDE R20, R12, 0x4, R14 ;  /* 0x000000040c142825 */ /* 0x002fc800078e020e */
[----:B------:R-:W-:-:S04]  /*0660*/  @!P1 IMAD.WIDE R18, R10, 0x4, R14 ;  /* 0x000000040a129825 */ /* 0x000fc800078e020e */
[----:B---3--:R-:W-:-:S04]  /*0670*/  @P1 IMAD.WIDE R16, R23, 0x4, R16 ;  /* 0x0000000417101825 */ /* 0x008fc800078e0210 */
[----:B0-----:R-:W-:Y:S01]  /*0680*/  VIADD R28, R6, 0x1 ;  /* 0x00000001061c7836 */ /* 0x001fe20000000000 */
[----:B--2---:R0:W-:Y:S04]  /*0690*/  @P2 STG.E desc[UR8][R20.64], R24 ;  /* 0x0000001814002986 */ /* 0x0041e8000c101908 */
[----:B------:R-:W-:Y:S04]  /*06a0*/  @!P1 STG.E desc[UR8][R18.64], RZ ;  /* 0x000000ff12009986 */ /* 0x000fe8000c101908 */
[----:B------:R1:W2:Y:S01]  /*06b0*/  @P1 LDG.E R26, desc[UR8][R16.64] ;  /* 0x00000008101a1981 */ /* 0x0002a2000c1e1900 */
[----:B------:R-:W-:-:S04]  /*06c0*/  ISETP.GE.AND P2, PT, R28, UR10, PT ;  /* 0x0000000a1c007c0c */ /* 0x000fc8000bf46270 */
[----:B------:R-:W-:Y:S01]  /*06d0*/  ISETP.GT.AND P2, PT, R28, -0x1, !P2 ;  /* 0xffffffff1c00780c */ /* 0x000fe20005744270 */
[----:B------:R-:W-:-:S03]  /*06e0*/  @P1 IMAD.WIDE R18, R10, 0x4, R14 ;  /* 0x000000040a121825 */ /* 0x000fc600078e020e */
[----:B------:R-:W-:-:S13]  /*06f0*/  PLOP3.LUT P2, PT, P0, P2, PT, 0x80, 0x8 ;  /* 0x000000000008781c */ /* 0x000fda0000745070 */
[----:B-1----:R-:W0:Y:S01]  /*0700*/  @P2 LDC.64 R16, c[0x0][0x380] ;  /* 0x0000e000ff102b82 */ /* 0x002e220000000a00 */
[----:B------:R-:W-:-:S04]  /*0710*/  @!P2 IMAD.WIDE R28, R27, 0x4, R14 ;  /* 0x000000041b1ca825 */ /* 0x000fc800078e020e */
[----:B0-----:R-:W-:Y:S01]  /*0720*/  @P2 IMAD.WIDE R20, R13, 0x4, R16 ;  /* 0x000000040d142825 */ /* 0x001fe200078e0210 */
[----:B------:R-:W-:Y:S01]  /*0730*/  IADD3 R16, PT, PT, R6, 0x2, RZ ;  /* 0x0000000206107810 */ /* 0x000fe20007ffe0ff */
[----:B--2---:R0:W-:Y:S04]  /*0740*/  @P1 STG.E desc[UR8][R18.64], R26 ;  /* 0x0000001a12001986 */ /* 0x0041e8000c101908 */
[----:B------:R1:W-:Y:S04]  /*0750*/  @!P2 STG.E desc[UR8][R28.64], RZ ;  /* 0x000000ff1c00a986 */ /* 0x0003e8000c101908 */
[----:B------:R2:W3:Y:S01]  /*0760*/  @P2 LDG.E R24, desc[UR8][R20.64] ;  /* 0x0000000814182981 */ /* 0x0004e2000c1e1900 */
[----:B------:R-:W-:-:S04]  /*0770*/  ISETP.GE.AND P1, PT, R16, UR10, PT ;  /* 0x0000000a10007c0c */ /* 0x000fc8000bf26270 */
[----:B------:R-:W-:-:S04]  /*0780*/  ISETP.GT.AND P1, PT, R16, -0x1, !P1 ;  /* 0xffffffff1000780c */ /* 0x000fc80004f24270 */
[----:B------:R-:W-:Y:S01]  /*0790*/  PLOP3.LUT P1, PT, P0, P1, PT, 0x80, 0x8 ;  /* 0x000000000008781c */ /* 0x000fe20000723070 */
[----:B--2---:R-:W-:-:S12]  /*07a0*/  @P2 IMAD.WIDE R20, R27, 0x4, R14 ;  /* 0x000000041b142825 */ /* 0x004fd800078e020e */
[----:B------:R-:W2:Y:S01]  /*07b0*/  @P1 LDC.64 R16, c[0x0][0x380] ;  /* 0x0000e000ff101b82 */ /* 0x000ea20000000a00 */
[----:B0-----:R-:W-:-:S04]  /*07c0*/  @!P1 IMAD.WIDE R18, R25, 0x4, R14 ;  /* 0x0000000419129825 */ /* 0x001fc800078e020e */
[----:B--2---:R-:W-:Y:S01]  /*07d0*/  @P1 IMAD.WIDE R16, R11, 0x4, R16 ;  /* 0x000000040b101825 */ /* 0x004fe200078e0210 */
[----:B---3--:R1:W-:Y:S04]  /*07e0*/  @P2 STG.E desc[UR8][R20.64], R24 ;  /* 0x0000001814002986 */ /* 0x0083e8000c101908 */
[----:B------:R1:W-:Y:S04]  /*07f0*/  @!P1 STG.E desc[UR8][R18.64], RZ ;  /* 0x000000ff12009986 */ /* 0x0003e8000c101908 */
[----:B------:R-:W2:Y:S01]  /*0800*/  @P1 LDG.E R17, desc[UR8][R16.64] ;  /* 0x0000000810111981 */ /* 0x000ea2000c1e1900 */
[----:B------:R-:W-:Y:S01]  /*0810*/  @P1 IMAD.WIDE R14, R25, 0x4, R14 ;  /* 0x00000004190e1825 */ /* 0x000fe200078e020e */
[----:B------:R-:W-:-:S02]  /*0820*/  IADD3 R22, PT, PT, R22, 0x4, RZ ;  /* 0x0000000416167810 */ /* 0x000fc40007ffe0ff */
[----:B------:R-:W-:Y:S01]  /*0830*/  IADD3 R6, PT, PT, R6, 0x4, RZ ;  /* 0x0000000406067810 */ /* 0x000fe20007ffe0ff */
[----:B------:R-:W-:Y:S01]  /*0840*/  VIADD R8, R8, 0x4 ;  /* 0x0000000408087836 */ /* 0x000fe20000000000 */
[----:B------:R-:W-:Y:S01]  /*0850*/  IADD3 R9, PT, PT, R9, 0x4, RZ ;  /* 0x0000000409097810 */ /* 0x000fe20007ffe0ff */
[----:B------:R-:W-:Y:S01]  /*0860*/  VIADD R23, R23, 0x4 ;  /* 0x0000000417177836 */ /* 0x000fe20000000000 */
[----:B------:R-:W-:Y:S01]  /*0870*/  IADD3 R13, PT, PT, R13, 0x4, RZ ;  /* 0x000000040d0d7810 */ /* 0x000fe20007ffe0ff */
[----:B------:R-:W-:Y:S01]  /*0880*/  IMAD R12, R3, 0x4, R12 ;  /* 0x00000004030c7824 */ /* 0x000fe200078e020c */
[----:B------:R-:W-:Y:S01]  /*0890*/  IADD3 R11, PT, PT, R11, 0x4, RZ ;  /* 0x000000040b0b7810 */ /* 0x000fe20007ffe0ff */
[C---:B------:R-:W-:Y:S01]  /*08a0*/  IMAD R25, R3.reuse, 0x4, R25 ;  /* 0x0000000403197824 */ /* 0x040fe200078e0219 */
[C---:B------:R-:W-:Y:S02]  /*08b0*/  LEA R10, R3.reuse, R10, 0x2 ;  /* 0x0000000a030a7211 */ /* 0x040fe400078e10ff */
[----:B------:R-:W-:Y:S01]  /*08c0*/  LEA R27, R3, R27, 0x2 ;  /* 0x0000001b031b7211 */ /* 0x000fe200078e10ff */
[----:B--2---:R1:W-:Y:S01]  /*08d0*/  @P1 STG.E desc[UR8][R14.64], R17 ;  /* 0x000000110e001986 */ /* 0x0043e2000c101908 */
[----:B------:R-:W-:-:S13]  /*08e0*/  ISETP.NE.AND P1, PT, R22, RZ, PT ;  /* 0x000000ff1600720c */ /* 0x000fda0003f25270 */
[----:B-1----:R-:W-:Y:S05]  /*08f0*/  @P1 BRA `(.L_x_4) ;  /* 0xfffffffc00181947 */ /* 0x002fea000383ffff */
[----:B------:R-:W-:-:S07]  /*0900*/  MOV R9, R5 ;  /* 0x0000000500097202 */ /* 0x000fce0000000f00 */
.L_x_3:
[----:B------:R-:W1:Y:S02]  /*0910*/  LDCU UR7, c[0x0][0x3a8] ;  /* 0x00007500ff0777ac */ /* 0x000e640008000800 */
[----:B-1----:R-:W-:-:S04]  /*0920*/  ULOP3.LUT UR7, UR7, 0x3, URZ, 0xc0, !UPT ;  /* 0x0000000307077892 */ /* 0x002fc8000f8ec0ff */
[----:B------:R-:W-:-:S09]  /*0930*/  UISETP.NE.AND UP2, UPT, UR7, URZ, UPT ;  /* 0x000000ff0700728c */ /* 0x000fd2000bf45270 */
[----:B------:R-:W-:Y:S05]  /*0940*/  BRA.U !UP2, `(.L_x_5) ;  /* 0x000000050a447547 */ /* 0x000fea000b800000 */
[----:B------:R-:W-:Y:S04]  /*0950*/  BSSY.RECONVERGENT B0, `(.L_x_6) ;  /* 0x000001a000007945 */ /* 0x000fe80003800200 */
[----:B------:R-:W-:Y:S01]  /*0960*/  BSSY.RELIABLE B1, `(.L_x_7) ;  /* 0x0000009000017945 */ /* 0x000fe20003800100 */
[----:B------:R-:W-:-:S03]  /*0970*/  MOV R6, R8 ;  /* 0x0000000800067202 */ /* 0x000fc60000000f00 */
[----:B------:R-:W-:Y:S05]  /*0980*/  @!P0 BRA `(.L_x_8) ;  /* 0x0000000000188947 */ /* 0x000fea0003800000 */
[----:B------:R-:W1:Y:S01]  /*0990*/  LDC R11, c[0x0][0x394] ;  /* 0x0000e500ff0b7b82 */ /* 0x000e620000000800 */
[----:B------:R-:W-:-:S05]  /*09a0*/  IMAD.IADD R10, R4, 0x1, R9 ;  /* 0x00000001040a7824 */ /* 0x000fca00078e0209 */
[C---:B------:R-:W-:Y:S02]  /*09b0*/  ISETP.GT.AND P2, PT, R10.reuse, -0x1, PT ;  /* 0xffffffff0a00780c */ /* 0x040fe40003f44270 */
[----:B-1----:R-:W-:-:S13]  /*09c0*/  ISETP.GE.AND P1, PT, R10, R11, PT ;  /* 0x0000000b0a00720c */ /* 0x002fda0003f26270 */
[----:B------:R-:W-:Y:S05]  /*09d0*/  @!P1 BREAK.RELIABLE P2, B1 ;  /* 0x0000000000019942 */ /* 0x000fea0001000100 */
[----:B------:R-:W-:Y:S05]  /*09e0*/  @!P1 BRA P2, `(.L_x_9) ;  /* 0x0000000000209947 */ /* 0x000fea0001000000 */
.L_x_8:
[----:B0-----:R-:W-:Y:S05]  /*09f0*/  BSYNC.RELIABLE B1 ;  /* 0x0000000000017941 */ /* 0x001fea0003800100 */
.L_x_7:
[----:B------:R-:W0:Y:S01]  /*0a00*/  LDCU.64 UR10, c[0x0][0x388] ;  /* 0x00007100ff0a77ac */ /* 0x000e220008000a00 */
[----:B------:R-:W-:Y:S01]  /*0a10*/  IMAD R13, R3, R8, R0 ;  /* 0x00000008030d7224 */ /* 0x000fe200078e0200 */
[----:B0-----:R-:W-:Y:S02]  /*0a20*/  MOV R10, UR10 ;  /* 0x0000000a000a7c02 */ /* 0x001fe40008000f00 */
[----:B------:R-:W-:-:S03]  /*0a30*/  MOV R11, UR11 ;  /* 0x0000000b000b7c02 */ /* 0x000fc60008000f00 */
[----:B------:R-:W-:-:S05]  /*0a40*/  IMAD.WIDE R12, R13, 0x4, R10 ;  /* 0x000000040d0c7825 */ /* 0x000fca00078e020a */
[----:B------:R1:W-:Y:S01]  /*0a50*/  STG.E desc[UR8][R12.64], RZ ;  /* 0x000000ff0c007986 */ /* 0x0003e2000c101908 */
[----:B------:R-:W-:Y:S05]  /*0a60*/  BRA `(.L_x_10) ;  /* 0x0000000000207947 */ /* 0x000fea0003800000 */
.L_x_9:
[----:B------:R-:W1:Y:S01]  /*0a70*/  LDC.64 R12, c[0x0][0x380] ;  /* 0x0000e000ff0c7b82 */ /* 0x000e620000000a00 */
[----:B------:R-:W-:-:S04]  /*0a80*/  IMAD R11, R7, R11, R10 ;  /* 0x0000000b070b7224 */ /* 0x000fc800078e020a */
[----:B-1----:R-:W-:-:S03]  /*0a90*/  IMAD.WIDE R12, R11, 0x4, R12 ;  /* 0x000000040b0c7825 */ /* 0x002fc600078e020c */
[----:B------:R-:W1:Y:S03]  /*0aa0*/  LDC.64 R10, c[0x0][0x388] ;  /* 0x0000e200ff0a7b82 */ /* 0x000e660000000a00 */
[----:B0-----:R-:W2:Y:S01]  /*0ab0*/  LDG.E R13, desc[UR8][R12.64] ;  /* 0x000000080c0d7981 */ /* 0x001ea2000c1e1900 */
[----:B------:R-:W-:-:S04]  /*0ac0*/  IMAD R15, R3, R8, R0 ;  /* 0x00000008030f7224 */ /* 0x000fc800078e0200 */
[----:B-1----:R-:W-:-:S05]  /*0ad0*/  IMAD.WIDE R14, R15, 0x4, R10 ;  /* 0x000000040f0e7825 */ /* 0x002fca00078e020a */
[----:B--2---:R0:W-:Y:S02]  /*0ae0*/  STG.E desc[UR8][R14.64], R13 ;  /* 0x0000000d0e007986 */ /* 0x0041e4000c101908 */
.L_x_10:
[----:B------:R-:W-:Y:S05]  /*0af0*/  BSYNC.RECONVERGENT B0 ;  /* 0x0000000000007941 */ /* 0x000fea0003800200 */
.L_x_6:
[----:B------:R-:W-:Y:S05]  /*0b00*/  WARPSYNC.ALL ;  /* 0x0000000000007948 */ /* 0x000fea0003800000 */
[----:B------:R-:W-:Y:S01]  /*0b10*/  UISETP.NE.AND UP2, UPT, UR7, 0x1, UPT ;  /* 0x000000010700788c */ /* 0x000fe2000bf45270 */
[----:B------:R-:W-:-:S08]  /*0b20*/  VIADD R8, R8, 0x1 ;  /* 0x0000000108087836 */ /* 0x000fd00000000000 */
[----:B------:R-:W-:Y:S05]  /*0b30*/  BRA.U !UP2, `(.L_x_5) ;  /* 0x000000010ac87547 */ /* 0x000fea000b800000 */
[----:B------:R-:W-:Y:S04]  /*0b40*/  BSSY.RECONVERGENT B0, `(.L_x_11) ;  /* 0x0000015000007945 */ /* 0x000fe80003800200 */
[----:B------:R-:W-:Y:S04]  /*0b50*/  BSSY.RELIABLE B1, `(.L_x_12) ;  /* 0x0000008000017945 */ /* 0x000fe80003800100 */
[----:B------:R-:W-:Y:S05]  /*0b60*/  @!P0 BRA `(.L_x_13) ;  /* 0x0000000000188947 */ /* 0x000fea0003800000 */
[----:B0-----:R-:W0:Y:S01]  /*0b70*/  LDC R15, c[0x0][0x394] ;  /* 0x0000e500ff0f7b82 */ /* 0x001e220000000800 */
[----:B------:R-:W-:-:S04]  /*0b80*/  IADD3 R14, PT, PT, R4, 0x1, R9 ;  /* 0x00000001040e7810 */ /* 0x000fc80007ffe009 */
[C---:B------:R-:W-:Y:S02]  /*0b90*/  ISETP.GT.AND P2, PT, R14.reuse, -0x1, PT ;  /* 0xffffffff0e00780c */ /* 0x040fe40003f44270 */
[----:B0-----:R-:W-:-:S13]  /*0ba0*/  ISETP.GE.AND P1, PT, R14, R15, PT ;  /* 0x0000000f0e00720c */ /* 0x001fda0003f26270 */
[----:B------:R-:W-:Y:S05]  /*0bb0*/  @!P1 BREAK.RELIABLE P2, B1 ;  /* 0x0000000000019942 */ /* 0x000fea0001000100 */
[----:B------:R-:W-:Y:S05]  /*0bc0*/  @!P1 BRA P2, `(.L_x_14) ;  /* 0x0000000000149947 */ /* 0x000fea0001000000 */
.L_x_13:
[----:B------:R-:W-:Y:S05]  /*0bd0*/  BSYNC.RELIABLE B1 ;  /* 0x0000000000017941 */ /* 0x000fea0003800100 */
.L_x_12:
[----:B01----:R-:W-:-:S04]  /*0be0*/  IMAD R13, R3, R8, R0 ;  /* 0x00000008030d7224 */ /* 0x003fc800078e0200 */
[----:B------:R-:W-:-:S05]  /*0bf0*/  IMAD.WIDE R12, R13, 0x4, R10 ;  /* 0x000000040d0c7825 */ /* 0x000fca00078e020a */
[----:B------:R1:W-:Y:S01]  /*0c00*/  STG.E desc[UR8][R12.64], RZ ;  /* 0x000000ff0c007986 */ /* 0x0003e2000c101908 */
[----:B------:R-:W-:Y:S05]  /*0c10*/  BRA `(.L_x_15) ;  /* 0x00000000001c7947 */ /* 0x000fea0003800000 */
.L_x_14:
[----:B-1----:R-:W0:Y:S01]  /*0c20*/  LDC.64 R12, c[0x0][0x380] ;  /* 0x0000e000ff0c7b82 */ /* 0x002e220000000a00 */
[----:B------:R-:W-:-:S04]  /*0c30*/  IMAD R15, R7, R15, R14 ;  /* 0x0000000f070f7224 */ /* 0x000fc800078e020e */
[----:B0-----:R-:W-:-:S06]  /*0c40*/  IMAD.WIDE R12, R15, 0x4, R12 ;  /* 0x000000040f0c7825 */ /* 0x001fcc00078e020c */
[----:B------:R-:W2:Y:S01]  /*0c50*/  LDG.E R13, desc[UR8][R12.64] ;  /* 0x000000080c0d7981 */ /* 0x000ea2000c1e1900 */
[----:B------:R-:W-:-:S04]  /*0c60*/  IMAD R15, R3, R8, R0 ;  /* 0x00000008030f7224 */ /* 0x000fc800078e0200 */
[----:B------:R-:W-:-:S05]  /*0c70*/  IMAD.WIDE R14, R15, 0x4, R10 ;  /* 0x000000040f0e7825 */ /* 0x000fca00078e020a */
[----:B--2---:R0:W-:Y:S02]  /*0c80*/  STG.E desc[UR8][R14.64], R13 ;  /* 0x0000000d0e007986 */ /* 0x0041e4000c101908 */
.L_x_15:
[----:B------:R-:W-:Y:S05]  /*0c90*/  BSYNC.RECONVERGENT B0 ;  /* 0x0000000000007941 */ /* 0x000fea0003800200 */
.L_x_11:
[----:B------:R-:W-:Y:S05]  /*0ca0*/  WARPSYNC.ALL ;  /* 0x0000000000007948 */ /* 0x000fea0003800000 */
[----:B------:R-:W-:Y:S01]  /*0cb0*/  UISETP.NE.AND UP2, UPT, UR7, 0x2, UPT ;  /* 0x000000020700788c */ /* 0x000fe2000bf45270 */
[----:B------:R-:W-:-:S08]  /*0cc0*/  IADD3 R8, PT, PT, R6, 0x2, RZ ;  /* 0x0000000206087810 */ /* 0x000fd00007ffe0ff */
        /* <DEDUP_REMOVED lines=10> */
.L_x_18:
[----:B------:R-:W-:Y:S05]  /*0d70*/  BSYNC.RELIABLE B1 ;  /* 0x0000000000017941 */ /* 0x000fea0003800100 */
.L_x_17:
[----:B------:R-:W-:-:S04]  /*0d80*/  IMAD R7, R3, R8, R0 ;  /* 0x0000000803077224 */ /* 0x000fc800078e0200 */
[----:B------:R-:W-:-:S05]  /*0d90*/  IMAD.WIDE R10, R7, 0x4, R10 ;  /* 0x00000004070a7825 */ /* 0x000fca00078e020a */
[----:B------:R2:W-:Y:S01]  /*0da0*/  STG.E desc[UR8][R10.64], RZ ;  /* 0x000000ff0a007986 */ /* 0x0005e2000c101908 */
[----:B------:R-:W-:Y:S05]  /*0db0*/  BRA `(.L_x_20) ;  /* 0x00000000001c7947 */ /* 0x000fea0003800000 */
.L_x_19:
[----:B-1----:R-:W0:Y:S01]  /*0dc0*/  LDC.64 R12, c[0x0][0x380] ;  /* 0x0000e000ff0c7b82 */ /* 0x002e220000000a00 */
[----:B------:R-:W-:-:S04]  /*0dd0*/  IMAD R7, R7, R15, R14 ;  /* 0x0000000f07077224 */ /* 0x000fc800078e020e */
[----:B0-----:R-:W-:-:S06]  /*0de0*/  IMAD.WIDE R12, R7, 0x4, R12 ;  /* 0x00000004070c7825 */ /* 0x001fcc00078e020c */
[----:B------:R-:W2:Y:S01]  /*0df0*/  LDG.E R13, desc[UR8][R12.64] ;  /* 0x000000080c0d7981 */ /* 0x000ea2000c1e1900 */
[----:B------:R-:W-:-:S04]  /*0e00*/  IMAD R7, R3, R8, R0 ;  /* 0x0000000803077224 */ /* 0x000fc800078e0200 */
[----:B------:R-:W-:-:S05]  /*0e10*/  IMAD.WIDE R10, R7, 0x4, R10 ;  /* 0x00000004070a7825 */ /* 0x000fca00078e020a */
[----:B--2---:R3:W-:Y:S02]  /*0e20*/  STG.E desc[UR8][R10.64], R13 ;  /* 0x0000000d0a007986 */ /* 0x0047e4000c101908 */
.L_x_20:
[----:B------:R-:W-:Y:S05]  /*0e30*/  BSYNC.RECONVERGENT B0 ;  /* 0x0000000000007941 */ /* 0x000fea0003800200 */
.L_x_16:
[----:B------:R-:W-:Y:S05]  /*0e40*/  WARPSYNC.ALL ;  /* 0x0000000000007948 */ /* 0x000fea0003800000 */
[----:B------:R-:W-:-:S07]  /*0e50*/  IADD3 R8, PT, PT, R6, 0x3, RZ ;  /* 0x0000000306087810 */ /* 0x000fce0007ffe0ff */
.L_x_5:
[----:B------:R-:W-:Y:S05]  /*0e60*/  BRA.U UP1, `(.L_x_21) ;  /* 0xfffffff501447547 */ /* 0x000fea000b83ffff */
[----:B------:R-:W-:Y:S05]  /*0e70*/  BRA.U UP0, `(.L_x_22) ;  /* 0xfffffff5002c7547 */ /* 0x000fea000b83ffff */
[----:B0-----:R-:W-:Y:S05]  /*0e80*/  EXIT ;  /* 0x000000000000794d */ /* 0x001fea0003800000 */
.L_x_23:
        /* <DEDUP_REMOVED lines=15> */
.L_x_37:


//--------------------- .text._Z19__kernel_conv_naivePfS_S_iiiiiiiiiiii --------------------------
	.section	.text._Z19__kernel_conv_naivePfS_S_iiiiiiiiiiii,"ax",@progbits
	.align	128
        .global         _Z19__kernel_conv_naivePfS_S_iiiiiiiiiiii
        .type           _Z19__kernel_conv_naivePfS_S_iiiiiiiiiiii,@function
        .size           _Z19__kernel_conv_naivePfS_S_iiiiiiiiiiii,(.L_x_38 - _Z19__kernel_conv_naivePfS_S_iiiiiiiiiiii)
        .other          _Z19__kernel_conv_naivePfS_S_iiiiiiiiiiii,@"STO_CUDA_ENTRY STV_DEFAULT"
_Z19__kernel_conv_naivePfS_S_iiiiiiiiiiii:
.text._Z19__kernel_conv_naivePfS_S_iiiiiiiiiiii:
[----:B------:R-:W-:Y:S08]  /*0000*/  LDC R1, c[0x0][0x37c] ;  /* 0x0000df00ff017b82 */ /* 0x000ff00000000800 */
[----:B------:R-:W0:Y:S01]  /*0010*/  LDC R2, c[0x0][0x3c4] ;  /* 0x0000f100ff027b82 */ /* 0x000e220000000800 */
[----:B------:R-:W1:Y:S01]  /*0020*/  S2R R6, SR_TID.X ;  /* 0x0000000000067919 */ /* 0x000e620000002100 */
[----:B------:R-:W2:Y:S01]  /*0030*/  LDCU UR5, c[0x0][0x3c0] ;  /* 0x00007800ff0577ac */ /* 0x000ea20008000800 */
[----:B------:R-:W3:Y:S01]  /*0040*/  S2R R8, SR_TID.Y ;  /* 0x0000000000087919 */ /* 0x000ee20000002200 */
[----:B------:R-:W4:Y:S04]  /*0050*/  LDCU UR6, c[0x0][0x3bc] ;  /* 0x00007780ff0677ac */ /* 0x000f280008000800 */
[----:B------:R-:W3:Y:S08]  /*0060*/  LDC R3, c[0x0][0x364] ;  /* 0x0000d900ff037b82 */ /* 0x000ef00000000800 */
[----:B------:R-:W1:Y:S01]  /*0070*/  S2UR UR4, SR_CTAID.X ;  /* 0x00000000000479c3 */ /* 0x000e620000002500 */
[----:B0-----:R-:W-:-:S07]  /*0080*/  IABS R11, R2 ;  /* 0x00000002000b7213 */ /* 0x001fce0000000000 */
[----:B------:R-:W1:Y:S01]  /*0090*/  LDC R7, c[0x0][0x360] ;  /* 0x0000d800ff077b82 */ /* 0x000e620000000800 */
[----:B------:R-:W0:Y:S08]  /*00a0*/  I2F.RP R0, R11 ;  /* 0x0000000b00007306 */ /* 0x000e300000209400 */
[----:B0-----:R-:W0:Y:S01]  /*00b0*/  MUFU.RCP R0, R0 ;  /* 0x0000000000007308 */ /* 0x001e220000001000 */
[----:B-1----:R-:W-:Y:S01]  /*00c0*/  IMAD R7, R7, UR4, R6 ;  /* 0x0000000407077c24 */ /* 0x002fe2000f8e0206 */
[----:B------:R-:W3:Y:S01]  /*00d0*/  S2UR UR4, SR_CTAID.Y ;  /* 0x00000000000479c3 */ /* 0x000ee20000002600 */
[----:B--2---:R-:W-:-:S05]  /*00e0*/  IMAD R6, R2, UR5, RZ ;  /* 0x0000000502067c24 */ /* 0x004fca000f8e02ff */
[----:B------:R-:W-:Y:S02]  /*00f0*/  ISETP.GE.AND P0, PT, R7, R6, PT ;  /* 0x000000060700720c */ /* 0x000fe40003f06270 */
[----:B0-----:R-:W-:Y:S02]  /*0100*/  IADD3 R4, PT, PT, R0, 0xffffffe, RZ ;  /* 0x0ffffffe00047810 */ /* 0x001fe40007ffe0ff */
[----:B------:R-:W-:Y:S02]  /*0110*/  IABS R0, R7 ;  /* 0x0000000700007213 */ /* 0x000fe40000000000 */
[----:B------:R0:W1:Y:S02]  /*0120*/  F2I.FTZ.U32.TRUNC.NTZ R5, R4 ;  /* 0x0000000400057305 */ /* 0x000064000021f000 */
[----:B0-----:R-:W-:Y:S02]  /*0130*/  IMAD.MOV.U32 R4, RZ, RZ, RZ ;  /* 0x000000ffff047224 */ /* 0x001fe400078e00ff */
[----:B---3--:R-:W-:Y:S01]  /*0140*/  IMAD R3, R3, UR4, R8 ;  /* 0x0000000403037c24 */ /* 0x008fe2000f8e0208 */
[----:B-1----:R-:W-:-:S04]  /*0150*/  IADD3 R10, PT, PT, RZ, -R5, RZ ;  /* 0x80000005ff0a7210 */ /* 0x002fc80007ffe0ff */
[----:B----4-:R-:W-:Y:S01]  /*0160*/  ISETP.GE.OR P0, PT, R3, UR6, P0 ;  /* 0x0000000603007c0c */ /* 0x010fe20008706670 */
[----:B------:R-:W-:-:S04]  /*0170*/  IMAD R9, R10, R11, RZ ;  /* 0x0000000b0a097224 */ /* 0x000fc800078e02ff */
[----:B------:R-:W-:Y:S01]  /*0180*/  IMAD.HI.U32 R5, R5, R9, R4 ;  /* 0x0000000905057227 */ /* 0x000fe200078e0004 */
[----:B------:R-:W-:-:S05]  /*0190*/  MOV R4, R0 ;  /* 0x0000000000047202 */ /* 0x000fca0000000f00 */
[----:B------:R-:W-:-:S04]  /*01a0*/  IMAD.HI.U32 R0, R5, R4, RZ ;  /* 0x0000000405007227 */ /* 0x000fc800078e00ff */
[----:B------:R-:W-:-:S04]  /*01b0*/  IMAD.MOV R5, RZ, RZ, -R0 ;  /* 0x000000ffff057224 */ /* 0x000fc800078e0a00 */
[----:B------:R-:W-:-:S05]  /*01c0*/  IMAD R4, R11, R5, R4 ;  /* 0x000000050b047224 */ /* 0x000fca00078e0204 */
[----:B------:R-:W-:-:S13]  /*01d0*/  ISETP.GT.U32.AND P1, PT, R11, R4, PT ;  /* 0x000000040b00720c */ /* 0x000fda0003f24070 */
[----:B------:R-:W-:Y:S01]  /*01e0*/  @!P1 IADD3 R4, PT, PT, R4, -R11, RZ ;  /* 0x8000000b04049210 */ /* 0x000fe20007ffe0ff */
[----:B------:R-:W-:Y:S06]  /*01f0*/  @P0 EXIT ;  /* 0x000000000000094d */ /* 0x000fec0003800000 */
[----:B------:R-:W0:Y:S01]  /*0200*/  LDC R13, c[0x0][0x3a4] ;  /* 0x0000e900ff0d7b82 */ /* 0x000e220000000800 */
[----:B------:R-:W-:Y:S01]  /*0210*/  ISETP.GE.U32.AND P0, PT, R4, R11, PT ;  /* 0x0000000b0400720c */ /* 0x000fe20003f06070 */
[----:B------:R-:W-:Y:S01]  /*0220*/  @!P1 VIADD R0, R0, 0x1 ;  /* 0x0000000100009836 */ /* 0x000fe20000000000 */
[----:B------:R-:W-:Y:S01]  /*0230*/  LOP3.LUT R4, R7, R2, RZ, 0x3c, !PT ;  /* 0x0000000207047212 */ /* 0x000fe200078e3cff */
[----:B------:R-:W1:Y:S01]  /*0240*/  LDCU.64 UR4, c[0x0][0x3b0] ;  /* 0x00007600ff0477ac */ /* 0x000e620008000a00 */
[----:B------:R-:W-:Y:S02]  /*0250*/  ISETP.NE.AND P1, PT, R2, RZ, PT ;  /* 0x000000ff0200720c */ /* 0x000fe40003f25270 */
[----:B------:R-:W-:Y:S01]  /*0260*/  ISETP.GE.AND P2, PT, R4, RZ, PT ;  /* 0x000000ff0400720c */ /* 0x000fe20003f46270 */
[----:B------:R-:W0:Y:S01]  /*0270*/  LDC.64 R8, c[0x0][0x3a8] ;  /* 0x0000ea00ff087b82 */ /* 0x000e220000000a00 */
[----:B------:R-:W2:Y:S05]  /*0280*/  LDCU.64 UR10, c[0x0][0x358] ;  /* 0x00006b00ff0a77ac */ /* 0x000eaa0008000a00 */
[----:B------:R-:W-:-:S02]  /*0290*/  @P0 IADD3 R0, PT, PT, R0, 0x1, RZ ;  /* 0x0000000100000810 */ /* 0x000fc40007ffe0ff */
[----:B------:R-:W3:Y:S04]  /*02a0*/  LDC R6, c[0x0][0x398] ;  /* 0x0000e600ff067b82 */ /* 0x000ee80000000800 */
[----:B------:R-:W-:Y:S01]  /*02b0*/  @!P2 IMAD.MOV R0, RZ, RZ, -R0 ;  /* 0x000000ffff00a224 */ /* 0x000fe200078e0a00 */
[----:B------:R-:W-:-:S03]  /*02c0*/  @!P1 LOP3.LUT R0, RZ, R2, RZ, 0x33, !PT ;  /* 0x00000002ff009212 */ /* 0x000fc600078e33ff */
[----:B------:R-:W4:Y:S01]  /*02d0*/  LDC R5, c[0x0][0x3b8] ;  /* 0x0000ee00ff057b82 */ /* 0x000f220000000800 */
[----:B0-----:R-:W-:-:S04]  /*02e0*/  VIMNMX R4, PT, PT, R13, R8, PT ;  /* 0x000000080d047248 */ /* 0x001fc80003fe0100 */
[----:B------:R-:W-:Y:S02]  /*02f0*/  ISETP.GE.AND P0, PT, R4, 0x1, PT ;  /* 0x000000010400780c */ /* 0x000fe40003f06270 */
[----:B------:R-:W-:Y:S02]  /*0300*/  IADD3 R4, PT, PT, -R0, RZ, RZ ;  /* 0x000000ff00047210 */ /* 0x000fe40007ffe1ff */
[----:B---3--:R-:W-:Y:S01]  /*0310*/  ISETP.LT.OR P0, PT, R6, 0x1, !P0 ;  /* 0x000000010600780c */ /* 0x008fe20004701670 */
[----:B------:R-:W-:Y:S02]  /*0320*/  IMAD.MOV.U32 R6, RZ, RZ, RZ ;  /* 0x000000ffff067224 */ /* 0x000fe400078e00ff */
[----:B------:R-:W-:Y:S02]  /*0330*/  IMAD R2, R2, R4, R7 ;  /* 0x0000000402027224 */ /* 0x000fe400078e0207 */
[----:B-1----:R-:W-:Y:S02]  /*0340*/  IMAD R4, R0, UR5, -R9 ;  /* 0x0000000500047c24 */ /* 0x002fe4000f8e0a09 */
[----:B----4-:R-:W-:-:S06]  /*0350*/  IMAD R5, R2, R5, -UR4 ;  /* 0x8000000402057e24 */ /* 0x010fcc000f8e0205 */
[----:B--2---:R-:W-:Y:S05]  /*0360*/  @P0 BRA `(.L_x_24) ;  /* 0x0000000800240947 */ /* 0x004fea0003800000 */
[----:B------:R-:W0:Y:S01]  /*0370*/  LDCU.64 UR4, c[0x0][0x388] ;  /* 0x00007100ff0477ac */ /* 0x000e220008000a00 */
[----:B------:R-:W-:Y:S01]  /*0380*/  HFMA2 R6, -RZ, RZ, 0, 0 ;  /* 0x00000000ff067431 */ /* 0x000fe200000001ff */
[----:B------:R-:W-:Y:S01]  /*0390*/  LOP3.LUT R7, R8, 0x3, RZ, 0xc0, !PT ;  /* 0x0000000308077812 */ /* 0x000fe200078ec0ff */
[----:B0-----:R-:W-:-:S03]  /*03a0*/  UIADD3 UR7, UP0, UPT, UR4, 0x8, URZ ;  /* 0x0000000804077890 */ /* 0x001fc6000ff1e0ff */
[----:B------:R-:W-:Y:S01]  /*03b0*/  UMOV UR4, URZ ;  /* 0x000000ff00047c82 */ /* 0x000fe20008000000 */
[----:B------:R-:W-:-:S12]  /*03c0*/  UIADD3.X UR8, UPT, UPT, URZ, UR5, URZ, UP0, !UPT ;  /* 0x00000005ff087290 */ /* 0x000fd800087fe4ff */
.L_x_34:
[----:B------:R-:W-:-:S05]  /*03d0*/  UMOV UR5, URZ ;  /* 0x000000ff00057c82 */ /* 0x000fca0008000000 */
.L_x_33:
[----:B------:R-:W0:Y:S01]  /*03e0*/  LDC.64 R10, c[0x0][0x398] ;  /* 0x0000e600ff0a7b82 */ /* 0x000e220000000a00 */
[----:B------:R-:W1:Y:S01]  /*03f0*/  LDCU UR6, c[0x0][0x3a8] ;  /* 0x00007500ff0677ac */ /* 0x000e620008000800 */
[----:B------:R-:W-:-:S06]  /*0400*/  VIADD R8, R4, UR5 ;  /* 0x0000000504087c36 */ /* 0x000fcc0008000000 */
[----:B------:R-:W2:Y:S01]  /*0410*/  LDC R12, c[0x0][0x3a4] ;  /* 0x0000e900ff0c7b82 */ /* 0x000ea20000000800 */
[----:B-1----:R-:W-:Y:S01]  /*0420*/  UISETP.GE.U32.AND UP0, UPT, UR6, 0x4, UPT ;  /* 0x000000040600788c */ /* 0x002fe2000bf06070 */
[----:B0-----:R-:W-:Y:S01]  /*0430*/  IMAD R9, R3, R10, UR4 ;  /* 0x0000000403097e24 */ /* 0x001fe2000f8e020a */
[----:B------:R-:W-:-:S04]  /*0440*/  ISETP.GE.AND P0, PT, R8, R11, PT ;  /* 0x0000000b0800720c */ /* 0x000fc80003f06270 */
[----:B------:R-:W-:Y:S01]  /*0450*/  ISETP.LT.OR P0, PT, R8, RZ, P0 ;  /* 0x000000ff0800720c */ /* 0x000fe20000701670 */
[----:B------:R-:W-:Y:S02]  /*0460*/  IMAD R8, R11, UR4, R8 ;  /* 0x000000040b087c24 */ /* 0x000fe4000f8e0208 */
[----:B--2---:R-:W-:Y:S01]  /*0470*/  IMAD R9, R9, R12, UR5 ;  /* 0x0000000509097e24 */ /* 0x004fe2000f8e020c */
[----:B------:R-:W-:-:S03]  /*0480*/  UIADD3 UR5, UPT, UPT, UR5, 0x1, URZ ;  /* 0x0000000105057890 */ /* 0x000fc6000fffe0ff */
[----:B------:R-:W-:-:S03]  /*0490*/  IMAD R9, R9, UR6, RZ ;  /* 0x0000000609097c24 */ /* 0x000fc6000f8e02ff */
[----:B------:R-:W-:Y:S01]  /*04a0*/  ISETP.NE.AND P5, PT, R12, UR5, PT ;  /* 0x000000050c007c0c */ /* 0x000fe2000bfa5270 */
[----:B------:R-:W-:Y:S01]  /*04b0*/  HFMA2 R12, -RZ, RZ, 0, 0 ;  /* 0x00000000ff0c7431 */ /* 0x000fe200000001ff */
[----:B------:R-:W-:Y:S11]  /*04c0*/  BRA.U !UP0, `(.L_x_25) ;  /* 0x0000000108f07547 */ /* 0x000ff6000b800000 */
[----:B------:R-:W0:Y:S01]  /*04d0*/  LDCU UR12, c[0x0][0x3a0] ;  /* 0x00007400ff0c77ac */ /* 0x000e220008000800 */
[C---:B------:R-:W-:Y:S01]  /*04e0*/  IADD3 R23, PT, PT, R5.reuse, 0x2, RZ ;  /* 0x0000000205177810 */ /* 0x040fe20007ffe0ff */
[C---:B------:R-:W-:Y:S01]  /*04f0*/  VIADD R25, R5.reuse, 0x3 ;  /* 0x0000000305197836 */ /* 0x040fe20000000000 */
[----:B------:R-:W-:Y:S01]  /*0500*/  MOV R29, R9 ;  /* 0x00000009001d7202 */ /* 0x000fe20000000f00 */
[----:B------:R-:W-:Y:S01]  /*0510*/  VIADD R20, R5, 0x1 ;  /* 0x0000000105147836 */ /* 0x000fe20000000000 */
[----:B------:R-:W-:Y:S01]  /*0520*/  ULOP3.LUT UR6, UR6, 0x7ffffffc, URZ, 0xc0, !UPT ;  /* 0x7ffffffc06067892 */ /* 0x000fe2000f8ec0ff */
[----:B------:R-:W1:Y:S03]  /*0530*/  LDCU UR13, c[0x0][0x3a0] ;  /* 0x00007400ff0d77ac */ /* 0x000e660008000800 */
[----:B------:R-:W-:Y:S01]  /*0540*/  UIADD3 UR9, UPT, UPT, -UR6, URZ, URZ ;  /* 0x000000ff06097290 */ /* 0x000fe2000fffe1ff */
[----:B0-----:R-:W-:-:S02]  /*0550*/  IMAD R25, R8, UR12, R25 ;  /* 0x0000000c08197c24 */ /* 0x001fc4000f8e0219 */
[C---:B------:R-:W-:Y:S02]  /*0560*/  IMAD R23, R8.reuse, UR12, R23 ;  /* 0x0000000c08177c24 */ /* 0x040fe4000f8e0217 */
[C---:B------:R-:W-:Y:S02]  /*0570*/  IMAD R21, R8.reuse, UR12, R20 ;  /* 0x0000000c08157c24 */ /* 0x040fe4000f8e0214 */
[----:B-1----:R-:W-:-:S07]  /*0580*/  IMAD R27, R8, UR12, R5 ;  /* 0x0000000c081b7c24 */ /* 0x002fce000f8e0205 */
.L_x_26:
[C---:B------:R-:W-:Y:S01]  /*0590*/  VIADD R10, R20.reuse, 0xffffffff ;  /* 0xffffffff140a7836 */ /* 0x040fe20000000000 */
[C---:B------:R-:W-:Y:S01]  /*05a0*/  ISETP.GE.AND P2, PT, R20.reuse, UR13, PT ;  /* 0x0000000d14007c0c */ /* 0x040fe2000bf46270 */
[----:B------:R-:W-:Y:S01]  /*05b0*/  VIADD R11, R20, 0x2 ;  /* 0x00000002140b7836 */ /* 0x000fe20000000000 */
[----:B------:R-:W-:Y:S01]  /*05c0*/  MOV R16, UR7 ;  /* 0x0000000700107c02 */ /* 0x000fe20008000f00 */
[----:B------:R-:W-:Y:S01]  /*05d0*/  IMAD.U32 R17, RZ, RZ, UR8 ;  /* 0x00000008ff117e24 */ /* 0x000fe2000f8e00ff */
[----:B------:R-:W-:Y:S02]  /*05e0*/  ISETP.GE.AND P1, PT, R10, UR13, PT ;  /* 0x0000000d0a007c0c */ /* 0x000fe4000bf26270 */
[----:B------:R-:W-:Y:S01]  /*05f0*/  ISETP.LT.OR P2, PT, R20, RZ, P2 ;  /* 0x000000ff1400720c */ /* 0x000fe20001741670 */
[----:B------:R-:W-:Y:S01]  /*0600*/  IMAD.WIDE R16, R29, 0x4, R16 ;  /* 0x000000041d107825 */ /* 0x000fe200078e0210 */
[----:B------:R-:W-:Y:S02]  /*0610*/  ISETP.LT.OR P1, PT, R10, RZ, P1 ;  /* 0x000000ff0a00720c */ /* 0x000fe40000f21670 */
[----:B------:R-:W-:-:S02]  /*0620*/  IADD3 R10, PT, PT, R20, 0x1, RZ ;  /* 0x00000001140a7810 */ /* 0x000fc40007ffe0ff */
[----:B------:R-:W-:Y:S02]  /*0630*/  PLOP3.LUT P1, PT, P0, P1, PT, 0xf8, 0x8f ;  /* 0x00000000008f781c */ /* 0x000fe40000723f70 */
[C---:B------:R-:W-:Y:S02]  /*0640*/  ISETP.GE.AND P4, PT, R10.reuse, UR13, PT ;  /* 0x0000000d0a007c0c */ /* 0x040fe4000bf86270 */
[----:B------:R-:W-:Y:S02]  /*0650*/  PLOP3.LUT P2, PT, P0, P2, PT, 0xf8, 0x8f ;  /* 0x00000000008f781c */ /* 0x000fe40000745f70 */
[----:B------:R-:W-:Y:S02]  /*0660*/  ISETP.LT.OR P4, PT, R10, RZ, P4 ;  /* 0x000000ff0a00720c */ /* 0x000fe40002781670 */
[----:B------:R-:W-:Y:S02]  /*0670*/  ISETP.GE.AND P3, PT, R11, UR13, PT ;  /* 0x0000000d0b007c0c */ /* 0x000fe4000bf66270 */
[----:B------:R-:W-:-:S02]  /*0680*/  PLOP3.LUT P4, PT, P0, P4, PT, 0xf8, 0x8f ;  /* 0x00000000008f781c */ /* 0x000fc40000789f70 */
[----:B------:R-:W-:Y:S01]  /*0690*/  ISETP.LT.OR P3, PT, R11, RZ, P3 ;  /* 0x000000ff0b00720c */ /* 0x000fe20001f61670 */
[----:B------:R-:W0:Y:S01]  /*06a0*/  @!P1 LDC.64 R18, c[0x0][0x380] ;  /* 0x0000e000ff129b82 */ /* 0x000e220000000a00 */
[----:B------:R-:W2:Y:S02]  /*06b0*/  @!P1 LDG.E R22, desc[UR10][R16.64+-0x8] ;  /* 0xfffff80a10169981 */ /* 0x000ea4000c1e1900 */
[----:B------:R-:W-:Y:S02]  /*06c0*/  PLOP3.LUT P3, PT, P0, P3, PT, 0xf8, 0x8f ;  /* 0x00000000008f781c */ /* 0x000fe40000767f70 */
[----:B------:R-:W3:Y:S03]  /*06d0*/  @!P2 LDG.E R24, desc[UR10][R16.64+-0x4] ;  /* 0xfffffc0a1018a981 */ /* 0x000ee6000c1e1900 */
[----:B------:R-:W1:Y:S02]  /*06e0*/  @!P2 LDC.64 R10, c[0x0][0x380] ;  /* 0x0000e000ff0aab82 */ /* 0x000e640000000a00 */
[----:B------:R-:W4:Y:S06]  /*06f0*/  @!P4 LDG.E R26, desc[UR10][R16.64] ;  /* 0x0000000a101ac981 */ /* 0x000f2c000c1e1900 */
[----:B------:R-:W5:Y:S01]  /*0700*/  @!P4 LDC.64 R12, c[0x0][0x380] ;  /* 0x0000e000ff0ccb82 */ /* 0x000f620000000a00 */
[----:B------:R-:W4:Y:S07]  /*0710*/  @!P3 LDG.E R28, desc[UR10][R16.64+0x4] ;  /* 0x0000040a101cb981 */ /* 0x000f2e000c1e1900 */
[----:B------:R-:W5:Y:S01]  /*0720*/  @!P3 LDC.64 R14, c[0x0][0x380] ;  /* 0x0000e000ff0ebb82 */ /* 0x000f620000000a00 */
[----:B0-----:R-:W-:-:S06]  /*0730*/  @!P1 IMAD.WIDE R18, R27, 0x4, R18 ;  /* 0x000000041b129825 */ /* 0x001fcc00078e0212 */
[----:B------:R-:W2:Y:S01]  /*0740*/  @!P1 LDG.E R19, desc[UR10][R18.64] ;  /* 0x0000000a12139981 */ /* 0x000ea2000c1e1900 */
[----:B-1----:R-:W-:-:S06]  /*0750*/  @!P2 IMAD.WIDE R10, R21, 0x4, R10 ;  /* 0x00000004150aa825 */ /* 0x002fcc00078e020a */
[----:B------:R-:W3:Y:S01]  /*0760*/  @!P2 LDG.E R11, desc[UR10][R10.64] ;  /* 0x0000000a0a0ba981 */ /* 0x000ee2000c1e1900 */
[----:B-----5:R-:W-:-:S06]  /*0770*/  @!P4 IMAD.WIDE R12, R23, 0x4, R12 ;  /* 0x00000004170cc825 */ /* 0x020fcc00078e020c */
[----:B------:R-:W4:Y:S01]  /*0780*/  @!P4 LDG.E R13, desc[UR10][R12.64] ;  /* 0x0000000a0c0dc981 */ /* 0x000f22000c1e1900 */
[----:B------:R-:W-:-:S06]  /*0790*/  @!P3 IMAD.WIDE R14, R25, 0x4, R14 ;  /* 0x00000004190eb825 */ /* 0x000fcc00078e020e */
[----:B------:R-:W5:Y:S01]  /*07a0*/  @!P3 LDG.E R15, desc[UR10][R14.64] ;  /* 0x0000000a0e0fb981 */ /* 0x000f62000c1e1900 */
[----:B------:R-:W-:-:S04]  /*07b0*/  UIADD3 UR9, UPT, UPT, UR9, 0x4, URZ ;  /* 0x0000000409097890 */ /* 0x000fc8000fffe0ff */
[----:B------:R-:W-:Y:S01]  /*07c0*/  UISETP.NE.AND UP0, UPT, UR9, URZ, UPT ;  /* 0x000000ff0900728c */ /* 0x000fe2000bf05270 */
[----:B------:R-:W-:Y:S01]  /*07d0*/  IADD3 R20, PT, PT, R20, 0x4, RZ ;  /* 0x0000000414147810 */ /* 0x000fe20007ffe0ff */
[----:B------:R-:W-:Y:S01]  /*07e0*/  VIADD R29, R29, 0x4 ;  /* 0x000000041d1d7836 */ /* 0x000fe20000000000 */
[----:B------:R-:W-:Y:S01]  /*07f0*/  IADD3 R21, PT, PT, R21, 0x4, RZ ;  /* 0x0000000415157810 */ /* 0x000fe20007ffe0ff */
[----:B------:R-:W-:Y:S01]  /*0800*/  VIADD R27, R27, 0x4 ;  /* 0x000000041b1b7836 */ /* 0x000fe20000000000 */
[----:B------:R-:W-:Y:S01]  /*0810*/  IADD3 R23, PT, PT, R23, 0x4, RZ ;  /* 0x0000000417177810 */ /* 0x000fe20007ffe0ff */
[----:B------:R-:W-:Y:S02]  /*0820*/  VIADD R25, R25, 0x4 ;  /* 0x0000000419197836 */ /* 0x000fe40000000000 */
[----:B--2---:R-:W-:-:S04]  /*0830*/  @!P1 FFMA R6, R22, R19, R6 ;  /* 0x0000001316069223 */ /* 0x004fc80000000006 */
[----:B---3--:R-:W-:-:S04]  /*0840*/  @!P2 FFMA R6, R24, R11, R6 ;  /* 0x0000000b1806a223 */ /* 0x008fc80000000006 */
[----:B----4-:R-:W-:-:S04]  /*0850*/  @!P4 FFMA R6, R26, R13, R6 ;  /* 0x0000000d1a06c223 */ /* 0x010fc80000000006 */
[----:B-----5:R-:W-:Y:S01]  /*0860*/  @!P3 FFMA R6, R28, R15, R6 ;  /* 0x0000000f1c06b223 */ /* 0x020fe20000000006 */
[----:B------:R-:W-:Y:S06]  /*0870*/  BRA.U UP0, `(.L_x_26) ;  /* 0xfffffffd00447547 */ /* 0x000fec000b83ffff */
[----:B------:R-:W-:-:S07]  /*0880*/  MOV R12, UR6 ;  /* 0x00000006000c7c02 */ /* 0x000fce0008000f00 */
.L_x_25:
[----:B------:R-:W-:-:S13]  /*0890*/  ISETP.NE.AND P1, PT, R7, RZ, PT ;  /* 0x000000ff0700720c */ /* 0x000fda0003f25270 */
[----:B------:R-:W-:Y:S05]  /*08a0*/  @!P1 BRA `(.L_x_27) ;  /* 0x0000000000c09947 */ /* 0x000fea0003800000 */
[----:B------:R-:W0:Y:S01]  /*08b0*/  LDC.64 R10, c[0x0][0x388] ;  /* 0x0000e200ff0a7b82 */ /* 0x000e220000000a00 */
[----:B------:R-:W-:Y:S01]  /*08c0*/  IMAD.IADD R9, R9, 0x1, R12 ;  /* 0x0000000109097824 */ /* 0x000fe200078e020c */
[----:B------:R-:W-:Y:S01]  /*08d0*/  BSSY.RECONVERGENT B0, `(.L_x_28) ;  /* 0x000000f000007945 */ /* 0x000fe20003800200 */
[----:B------:R-:W-:Y:S02]  /*08e0*/  ISETP.NE.AND P2, PT, R7, 0x1, PT ;  /* 0x000000010700780c */ /* 0x000fe40003f45270 */
[----:B0-----:R-:W-:Y:S01]  /*08f0*/  IMAD.WIDE R10, R9, 0x4, R10 ;  /* 0x00000004090a7825 */ /* 0x001fe200078e020a */
[----:B------:R-:W-:Y:S10]  /*0900*/  @P0 BRA `(.L_x_29) ;  /* 0x00000000002c0947 */ /* 0x000ff40003800000 */
[----:B------:R-:W0:Y:S01]  /*0910*/  LDC R16, c[0x0][0x3a0] ;  /* 0x0000e800ff107b82 */ /* 0x000e220000000800 */
[----:B------:R-:W-:-:S04]  /*0920*/  IADD3 R9, PT, PT, R5, R12, RZ ;  /* 0x0000000c05097210 */ /* 0x000fc80007ffe0ff */
[----:B0-----:R-:W-:-:S04]  /*0930*/  ISETP.GE.AND P1, PT, R9, R16, PT ;  /* 0x000000100900720c */ /* 0x001fc80003f26270 */
[----:B------:R-:W-:-:S13]  /*0940*/  ISETP.LT.OR P1, PT, R9, RZ, P1 ;  /* 0x000000ff0900720c */ /* 0x000fda0000f21670 */
[----:B------:R-:W-:Y:S05]  /*0950*/  @P1 BRA `(.L_x_29) ;  /* 0x0000000000181947 */ /* 0x000fea0003800000 */
[----:B------:R-:W0:Y:S01]  /*0960*/  LDC.64 R14, c[0x0][0x380] ;  /* 0x0000e000ff0e7b82 */ /* 0x000e220000000a00 */
[----:B------:R-:W-:-:S04]  /*0970*/  IMAD R9, R8, R16, R9 ;  /* 0x0000001008097224 */ /* 0x000fc800078e0209 */
[----:B0-----:R-:W-:Y:S02]  /*0980*/  IMAD.WIDE R14, R9, 0x4, R14 ;  /* 0x00000004090e7825 */ /* 0x001fe400078e020e */
[----:B------:R-:W2:Y:S04]  /*0990*/  LDG.E R9, desc[UR10][R10.64] ;  /* 0x0000000a0a097981 */ /* 0x000ea8000c1e1900 */
[----:B------:R-:W2:Y:S02]  /*09a0*/  LDG.E R14, desc[UR10][R14.64] ;  /* 0x0000000a0e0e7981 */ /* 0x000ea4000c1e1900 */
[----:B--2---:R-:W-:-:S07]  /*09b0*/  FFMA R6, R9, R14, R6 ;  /* 0x0000000e09067223 */ /* 0x004fce0000000006 */
.L_x_29:
[----:B------:R-:W-:Y:S05]  /*09c0*/  BSYNC.RECONVERGENT B0 ;  /* 0x0000000000007941 */ /* 0x000fea0003800200 */
.L_x_28:
[----:B------:R-:W-:Y:S05]  /*09d0*/  @!P2 BRA `(.L_x_27) ;  /* 0x000000000074a947 */ /* 0x000fea0003800000 */
[----:B------:R-:W-:Y:S01]  /*09e0*/  BSSY.RECONVERGENT B0, `(.L_x_30) ;  /* 0x000000e000007945 */ /* 0x000fe20003800200 */
[----:B------:R-:W-:-:S03]  /*09f0*/  ISETP.EQ.OR P1, PT, R7, 0x2, P0 ;  /* 0x000000020700780c */ /* 0x000fc60000722670 */
[----:B------:R-:W-:Y:S10]  /*0a00*/  @P0 BRA `(.L_x_31) ;  /* 0x00000000002c0947 */ /* 0x000ff40003800000 */
[----:B------:R-:W0:Y:S01]  /*0a10*/  LDC R16, c[0x0][0x3a0] ;  /* 0x0000e800ff107b82 */ /* 0x000e220000000800 */
[----:B------:R-:W-:-:S04]  /*0a20*/  IADD3 R9, PT, PT, R12, 0x1, R5 ;  /* 0x000000010c097810 */ /* 0x000fc80007ffe005 */
        /* <DEDUP_REMOVED lines=9> */
.L_x_31:
[----:B------:R-:W-:Y:S05]  /*0ac0*/  BSYNC.RECONVERGENT B0 ;  /* 0x0000000000007941 */ /* 0x000fea0003800200 */
.L_x_30:
[----:B------:R-:W-:Y:S04]  /*0ad0*/  BSSY.RECONVERGENT B0, `(.L_x_27) ;  /* 0x000000d000007945 */ /* 0x000fe80003800200 */
[----:B------:R-:W-:Y:S05]  /*0ae0*/  @P1 BRA `(.L_x_32) ;  /* 0x00000000002c1947 */ /* 0x000fea0003800000 */
[----:B------:R-:W0:Y:S01]  /*0af0*/  LDC R14, c[0x0][0x3a0] ;  /* 0x0000e800ff0e7b82 */ /* 0x000e220000000800 */
[----:B------:R-:W-:-:S04]  /*0b00*/  IADD3 R9, PT, PT, R12, 0x2, R5 ;  /* 0x000000020c097810 */ /* 0x000fc80007ffe005 */
[----:B0-----:R-:W-:-:S04]  /*0b10*/  ISETP.GE.AND P0, PT, R9, R14, PT ;  /* 0x0000000e0900720c */ /* 0x001fc80003f06270 */
[----:B------:R-:W-:-:S13]  /*0b20*/  ISETP.LT.OR P0, PT, R9, RZ, P0 ;  /* 0x000000ff0900720c */ /* 0x000fda0000701670 */
[----:B------:R-:W-:Y:S05]  /*0b30*/  @P0 BRA `(.L_x_32) ;  /* 0x0000000000180947 */ /* 0x000fea0003800000 */
[----:B------:R-:W0:Y:S01]  /*0b40*/  LDC.64 R12, c[0x0][0x380] ;  /* 0x0000e000ff0c7b82 */ /* 0x000e220000000a00 */
[----:B------:R-:W-:Y:S01]  /*0b50*/  IMAD R9, R8, R14, R9 ;  /* 0x0000000e08097224 */ /* 0x000fe200078e0209 */
[----:B------:R-:W2:Y:S03]  /*0b60*/  LDG.E R11, desc[UR10][R10.64+0x8] ;  /* 0x0000080a0a0b7981 */ /* 0x000ea6000c1e1900 */
[----:B0-----:R-:W-:-:S06]  /*0b70*/  IMAD.WIDE R8, R9, 0x4, R12 ;  /* 0x0000000409087825 */ /* 0x001fcc00078e020c */
[----:B------:R-:W2:Y:S02]  /*0b80*/  LDG.E R8, desc[UR10][R8.64] ;  /* 0x0000000a08087981 */ /* 0x000ea4000c1e1900 */
[----:B--2---:R-:W-:-:S07]  /*0b90*/  FFMA R6, R11, R8, R6 ;  /* 0x000000080b067223 */ /* 0x004fce0000000006 */
.L_x_32:
[----:B------:R-:W-:Y:S05]  /*0ba0*/  BSYNC.RECONVERGENT B0 ;  /* 0x0000000000007941 */ /* 0x000fea0003800200 */
.L_x_27:
[----:B------:R-:W-:Y:S05]  /*0bb0*/  @P5 BRA `(.L_x_33) ;  /* 0xfffffff800085947 */ /* 0x000fea000383ffff */
[----:B------:R-:W0:Y:S01]  /*0bc0*/  LDCU UR5, c[0x0][0x398] ;  /* 0x00007300ff0577ac */ /* 0x000e220008000800 */
[----:B------:R-:W-:-:S04]  /*0bd0*/  UIADD3 UR4, UPT, UPT, UR4, 0x1, URZ ;  /* 0x0000000104047890 */ /* 0x000fc8000fffe0ff */
[----:B0-----:R-:W-:-:S09]  /*0be0*/  UISETP.NE.AND UP0, UPT, UR4, UR5, UPT ;  /* 0x000000050400728c */ /* 0x001fd2000bf05270 */
[----:B------:R-:W-:Y:S05]  /*0bf0*/  BRA.U UP0, `(.L_x_34) ;  /* 0xfffffff500f47547 */ /* 0x000fea000b83ffff */
.L_x_24:
[----:B------:R-:W0:Y:S01]  /*0c00*/  LDCU UR5, c[0x0][0x3c4] ;  /* 0x00007880ff0577ac */ /* 0x000e220008000800 */
[----:B------:R-:W1:Y:S01]  /*0c10*/  LDC.64 R4, c[0x0][0x390] ;  /* 0x0000e400ff047b82 */ /* 0x000e620000000a00 */
[----:B------:R-:W0:Y:S01]  /*0c20*/  LDCU UR6, c[0x0][0x3c0] ;  /* 0x00007800ff0677ac */ /* 0x000e220008000800 */
[----:B------:R-:W2:Y:S01]  /*0c30*/  LDCU UR9, c[0x0][0x3c4] ;  /* 0x00007880ff0977ac */ /* 0x000ea20008000800 */
[----:B0-----:R-:W-:-:S06]  /*0c40*/  UIMAD UR5, UR5, UR6, URZ ;  /* 0x00000006050572a4 */ /* 0x001fcc000f8e02ff */
[----:B------:R-:W-:-:S04]  /*0c50*/  IMAD R3, R3, UR5, RZ ;  /* 0x0000000503037c24 */ /* 0x000fc8000f8e02ff */
[----:B--2---:R-:W-:-:S04]  /*0c60*/  IMAD R3, R0, UR9, R3 ;  /* 0x0000000900037c24 */ /* 0x004fc8000f8e0203 */
[----:B------:R-:W-:-:S04]  /*0c70*/  IMAD.IADD R3, R2, 0x1, R3 ;  /* 0x0000000102037824 */ /* 0x000fc800078e0203 */
[----:B-1----:R-:W-:-:S05]  /*0c80*/  IMAD.WIDE R2, R3, 0x4, R4 ;  /* 0x0000000403027825 */ /* 0x002fca00078e0204 */
[----:B------:R-:W-:Y:S01]  /*0c90*/  STG.E desc[UR10][R2.64], R6 ;  /* 0x0000000602007986 */ /* 0x000fe2000c10190a */
[----:B------:R-:W-:Y:S05]  /*0ca0*/  EXIT ;  /* 0x000000000000794d */ /* 0x000fea0003800000 */
.L_x_35:
        /* <DEDUP_REMOVED lines=13> */
.L_x_38:


//--------------------- .nv.shared._Z11matmul4convPfS_S_iii --------------------------
	.section	.nv.shared._Z11matmul4convPfS_S_iii,"aw",@nobits
	.sectionflags	@""
	.align	4
.nv.shared._Z11matmul4convPfS_S_iii:
	.zero		9216


//--------------------- .nv.shared.reserved.0     --------------------------
	.section	.nv.shared.reserved.0,"aw",@nobits
	.weak		__nv_reservedSMEM_offset_0_alias
	.size		__nv_reservedSMEM_offset_0_alias, 0, 64
	.other		__nv_reservedSMEM_offset_0_alias,@"STO_CUDA_RESERVED_SHARED STV_DEFAULT"
__nv_reservedSMEM_offset_0_alias:
	.zero		0
	.zero		64


//--------------------- .nv.constant0._Z11matmul4convPfS_S_iii --------------------------
	.section	.nv.constant0._Z11matmul4convPfS_S_iii,"a",@progbits
	.sectionflags	@""
	.align	4
.nv.constant0._Z11matmul4convPfS_S_iii:
	.zero		932


//--------------------- .nv.constant0._Z6im2colPfS_iiiiiiiiiii --------------------------
	.section	.nv.constant0._Z6im2colPfS_iiiiiiiiiii,"a",@progbits
	.sectionflags	@""
	.align	4
.nv.constant0._Z6im2colPfS_iiiiiiiiiii:
	.zero		956


//--------------------- .nv.constant0._Z19__kernel_conv_naivePfS_S_iiiiiiiiiiii --------------------------
	.section	.nv.constant0._Z19__kernel_conv_naivePfS_S_iiiiiiiiiiii,"a",@progbits
	.sectionflags	@""
	.align	4
.nv.constant0._Z19__kernel_conv_naivePfS_S_iiiiiiiiiiii:
	.zero		968


//--------------------- SYMBOLS --------------------------

	.type		.nv.reservedSmem.offset0,@object
	.size		.nv.reservedSmem.offset0,0x4
	.type		.nv.reservedSmem.cap,@object
	.size		.nv.reservedSmem.cap,0x4
